// auto-generated by cutlass_sweep.gemm — config: {"arch": "sm_100", "cluster_m": 4, "cluster_n": 1, "dtype": "int8", "dtype_b": "int8", "layout": "nt", "stages": 0, "tile_k": 64, "tile_m": 256, "tile_n": 64}
#include "cutlass/cutlass.h"
#include "cutlass/gemm/collective/collective_builder.hpp"
#include "cutlass/gemm/device/gemm_universal_adapter.h"
#include "cutlass/gemm/kernel/gemm_universal.hpp"
#include "cutlass/epilogue/collective/collective_builder.hpp"

using ElemA = int8_t;
using ElemB = int8_t;
using ElemCD = int8_t;
using Acc  = int32_t;
using TileShape    = cute::Shape<cute::_256, cute::_64, cute::_64>;
using ClusterShape = cute::Shape<cute::_4, cute::_1, cute::_1>;

using CollectiveEpilogue = typename cutlass::epilogue::collective::CollectiveBuilder<
    cutlass::arch::Sm100, cutlass::arch::OpClassTensorOp,
    TileShape, ClusterShape,
    cutlass::epilogue::collective::EpilogueTileAuto,
    Acc, Acc,
    ElemCD, cutlass::layout::RowMajor, 128 / cutlass::sizeof_bits<ElemCD>::value,
    ElemCD, cutlass::layout::RowMajor, 128 / cutlass::sizeof_bits<ElemCD>::value,
    cutlass::epilogue::collective::EpilogueScheduleAuto
  >::CollectiveOp;

using CollectiveMainloop = typename cutlass::gemm::collective::CollectiveBuilder<
    cutlass::arch::Sm100, cutlass::arch::OpClassTensorOp,
    ElemA, cutlass::layout::RowMajor, 128 / cutlass::sizeof_bits<ElemA>::value,
    ElemB, cutlass::layout::ColumnMajor, 128 / cutlass::sizeof_bits<ElemB>::value,
    Acc,
    TileShape, ClusterShape,
    cutlass::gemm::collective::StageCountAutoCarveout<static_cast<int>(sizeof(typename CollectiveEpilogue::SharedStorage))>,
    cutlass::gemm::collective::KernelScheduleAuto
  >::CollectiveOp;

using GemmKernel = cutlass::gemm::kernel::GemmUniversal<
    cute::Shape<int,int,int,int>,
    CollectiveMainloop,
    CollectiveEpilogue
>;
using Gemm = cutlass::gemm::device::GemmUniversalAdapter<GemmKernel>;

// Force the device kernel symbol into the cubin without needing a host main.
auto* _anchor = &cutlass::device_kernel<GemmKernel>;


// ===== COMPILED SASS (sm_100a) =====

	.target	sm_100a

	.elftype	@"ET_EXEC"


//--------------------- .note.nv.tkinfo           --------------------------
	.section	.note.nv.tkinfo,"",@"SHT_NOTE"
	.sectionflags	@"SHF_NOTE_NV_TKINFO"
	.tkinfo
        /*0018*/ 	.word	0x00000002
        /*0030*/ 	.string	""
        /*0030*/ 	.string	"ptxas"
        /*0030*/ 	.string	"Cuda compilation tools, release 13.0, V13.0.88"
        /*0030*/ 	.string	"Build cuda_13.0.r13.0/compiler.36424714_0"
        /*0030*/ 	.string	"-arch sm_100a -m 64 "



//--------------------- .note.nv.cuinfo           --------------------------
	.section	.note.nv.cuinfo,"",@"SHT_NOTE"
	.sectionflags	@"SHF_NOTE_NV_CUINFO"
        /*0018*/ 	.short	0x0002
        /*001a*/ 	.short	0x0064
        /*001c*/ 	.short	0x0082
	.zero		2


//--------------------- .nv.info                  --------------------------
	.section	.nv.info,"",@"SHT_CUDA_INFO"
	.align	4


	//----- nvinfo : EIATTR_REGCOUNT
	.align		4
        /*0000*/ 	.byte	0x04, 0x2f
        /*0002*/ 	.short	(.L_19 - .L_18)
	.align		4
.L_18:
        /*0004*/ 	.word	index@(_ZN7cutlass13device_kernelINS_4gemm6kernel13GemmUniversalIN4cute5tupleIJiiiiEEENS1_10collective13CollectiveMmaINS1_35MainloopSm100TmaUmmaWarpSpecializedILi20ELi2ELi4ENS5_IJNS4_1CILi4EEENSA_ILi1EEESC_EEEEENS5_IJNSA_ILi256EEENSA_ILi64EEESG_EEEaNS5_IJlSC_lEEEaSI_NS4_8TiledMMAINS4_8MMA_AtomIJNS4_21SM100_MMA_S8_2x1SM_SSIaaiLi256ELi64ELNS4_4UMMA5MajorE0ELSN_0ELNSM_8SaturateE0EEEEEENS4_6LayoutINS5_IJSC_SC_SC_EEENS5_IJNSA_ILi0EEEST_ST_EEEEENS5_IJNS4_10UnderscoreESW_SW_EEEEENS4_18SM100_TMA_2SM_LOADENS4_14ComposedLayoutINS4_7SwizzleILi2ELi4ELi3EEENS4_18smem_ptr_flag_bitsILi8EEENSR_INS5_IJNSA_ILi8EEESG_EEENS5_IJSG_SC_EEEEEEEvNS4_8identityENS4_28SM100_TMA_2SM_LOAD_MULTICASTES19_vS1A_EENS_8epilogue10collective18CollectiveEpilogueINS1D_23Sm100TmaWarpSpecializedILi1ELi1ELi64ELb0ELb0EEEJNS5_IJNSA_ILi128EEESG_SG_EEENS5_IJNSR_IS1I_SC_EENSR_ISG_SC_EEEEEaSI_aSI_NS1D_6fusion15FusionCallbacksIS1H_NS1N_17LinearCombinationIaiaiLNS_15FloatRoundStyleE2EEES1J_S1M_JEEENS4_5SM1004TMEM4LOAD26SM100_TMEM_LOAD_32dp32b64xENS4_13SM90_TMA_LOADES19_NS4_39AutoVectorizingCopyWithAssumedAlignmentILi128EEENS4_14SM90_TMA_STOREES19_S1Z_S1Z_EEEvvEEEEvNT_6ParamsE)
        /*0008*/ 	.word	0x0000009d


	//----- nvinfo : EIATTR_FRAME_SIZE
	.align		4
.L_19:
        /*000c*/ 	.byte	0x04, 0x11
        /*000e*/ 	.short	(.L_21 - .L_20)
	.align		4
.L_20:
        /*0010*/ 	.word	index@($__internal_2_$__cuda_sm10x_tcgen05_guardrail_trap_unallocated_columns_being_dealloced)
        /*0014*/ 	.word	0x00000000


	//----- nvinfo : EIATTR_FRAME_SIZE
	.align		4
.L_21:
        /*0018*/ 	.byte	0x04, 0x11
        /*001a*/ 	.short	(.L_23 - .L_22)
	.align		4
.L_22:
        /*001c*/ 	.word	index@($__internal_1_$__cuda_sm10x_tcgen05_guardrail_trap_phase_invalid_during_alloc)
        /*0020*/ 	.word	0x00000000


	//----- nvinfo : EIATTR_FRAME_SIZE
	.align		4
.L_23:
        /*0024*/ 	.byte	0x04, 0x11
        /*0026*/ 	.short	(.L_25 - .L_24)
	.align		4
.L_24:
        /*0028*/ 	.word	index@($__internal_0_$__cuda_sm10x_tcgen05_guardrail_trap_col_being_dealloced_not_returned_by_alloc)
        /*002c*/ 	.word	0x00000000


	//----- nvinfo : EIATTR_FRAME_SIZE
	.align		4
.L_25:
        /*0030*/ 	.byte	0x04, 0x11
        /*0032*/ 	.short	(.L_27 - .L_26)
	.align		4
.L_26:
        /*0034*/ 	.word	index@(_ZN7cutlass13device_kernelINS_4gemm6kernel13GemmUniversalIN4cute5tupleIJiiiiEEENS1_10collective13CollectiveMmaINS1_35MainloopSm100TmaUmmaWarpSpecializedILi20ELi2ELi4ENS5_IJNS4_1CILi4EEENSA_ILi1EEESC_EEEEENS5_IJNSA_ILi256EEENSA_ILi64EEESG_EEEaNS5_IJlSC_lEEEaSI_NS4_8TiledMMAINS4_8MMA_AtomIJNS4_21SM100_MMA_S8_2x1SM_SSIaaiLi256ELi64ELNS4_4UMMA5MajorE0ELSN_0ELNSM_8SaturateE0EEEEEENS4_6LayoutINS5_IJSC_SC_SC_EEENS5_IJNSA_ILi0EEEST_ST_EEEEENS5_IJNS4_10UnderscoreESW_SW_EEEEENS4_18SM100_TMA_2SM_LOADENS4_14ComposedLayoutINS4_7SwizzleILi2ELi4ELi3EEENS4_18smem_ptr_flag_bitsILi8EEENSR_INS5_IJNSA_ILi8EEESG_EEENS5_IJSG_SC_EEEEEEEvNS4_8identityENS4_28SM100_TMA_2SM_LOAD_MULTICASTES19_vS1A_EENS_8epilogue10collective18CollectiveEpilogueINS1D_23Sm100TmaWarpSpecializedILi1ELi1ELi64ELb0ELb0EEEJNS5_IJNSA_ILi128EEESG_SG_EEENS5_IJNSR_IS1I_SC_EENSR_ISG_SC_EEEEEaSI_aSI_NS1D_6fusion15FusionCallbacksIS1H_NS1N_17LinearCombinationIaiaiLNS_15FloatRoundStyleE2EEES1J_S1M_JEEENS4_5SM1004TMEM4LOAD26SM100_TMEM_LOAD_32dp32b64xENS4_13SM90_TMA_LOADES19_NS4_39AutoVectorizingCopyWithAssumedAlignmentILi128EEENS4_14SM90_TMA_STOREES19_S1Z_S1Z_EEEvvEEEEvNT_6ParamsE)
        /*0038*/ 	.word	0x00000000


	//----- nvinfo : EIATTR_MIN_STACK_SIZE
	.align		4
.L_27:
        /*003c*/ 	.byte	0x04, 0x12
        /*003e*/ 	.short	(.L_29 - .L_28)
	.align		4
.L_28:
        /*0040*/ 	.word	index@(_ZN7cutlass13device_kernelINS_4gemm6kernel13GemmUniversalIN4cute5tupleIJiiiiEEENS1_10collective13CollectiveMmaINS1_35MainloopSm100TmaUmmaWarpSpecializedILi20ELi2ELi4ENS5_IJNS4_1CILi4EEENSA_ILi1EEESC_EEEEENS5_IJNSA_ILi256EEENSA_ILi64EEESG_EEEaNS5_IJlSC_lEEEaSI_NS4_8TiledMMAINS4_8MMA_AtomIJNS4_21SM100_MMA_S8_2x1SM_SSIaaiLi256ELi64ELNS4_4UMMA5MajorE0ELSN_0ELNSM_8SaturateE0EEEEEENS4_6LayoutINS5_IJSC_SC_SC_EEENS5_IJNSA_ILi0EEEST_ST_EEEEENS5_IJNS4_10UnderscoreESW_SW_EEEEENS4_18SM100_TMA_2SM_LOADENS4_14ComposedLayoutINS4_7SwizzleILi2ELi4ELi3EEENS4_18smem_ptr_flag_bitsILi8EEENSR_INS5_IJNSA_ILi8EEESG_EEENS5_IJSG_SC_EEEEEEEvNS4_8identityENS4_28SM100_TMA_2SM_LOAD_MULTICASTES19_vS1A_EENS_8epilogue10collective18CollectiveEpilogueINS1D_23Sm100TmaWarpSpecializedILi1ELi1ELi64ELb0ELb0EEEJNS5_IJNSA_ILi128EEESG_SG_EEENS5_IJNSR_IS1I_SC_EENSR_ISG_SC_EEEEEaSI_aSI_NS1D_6fusion15FusionCallbacksIS1H_NS1N_17LinearCombinationIaiaiLNS_15FloatRoundStyleE2EEES1J_S1M_JEEENS4_5SM1004TMEM4LOAD26SM100_TMEM_LOAD_32dp32b64xENS4_13SM90_TMA_LOADES19_NS4_39AutoVectorizingCopyWithAssumedAlignmentILi128EEENS4_14SM90_TMA_STOREES19_S1Z_S1Z_EEEvvEEEEvNT_6ParamsE)
        /*0044*/ 	.word	0x00000000
.L_29:


//--------------------- .nv.compat                --------------------------
	.section	.nv.compat,"",@"SHT_CUDA_COMPAT_INFO"
	.align	4
        /*0000*/ 	.byte	0x02, 0x09, 0x01, 0x00, 0x02, 0x02, 0x03, 0x00, 0x02, 0x05, 0x06, 0x00, 0x03, 0x07, 0x01, 0x01
        /*0010*/ 	.byte	0x02, 0x03, 0x01, 0x00, 0x02, 0x06, 0x01, 0x00, 0x04, 0x0b, 0x08, 0x00, 0x01, 0x00, 0x00, 0x00
        /*0020*/ 	.byte	0x00, 0x00, 0x00, 0x00


//--------------------- .nv.info._ZN7cutlass13device_kernelINS_4gemm6kernel13GemmUniversalIN4cute5tupleIJiiiiEEENS1_10collective13CollectiveMmaINS1_35MainloopSm100TmaUmmaWarpSpecializedILi20ELi2ELi4ENS5_IJNS4_1CILi4EEENSA_ILi1EEESC_EEEEENS5_IJNSA_ILi256EEENSA_ILi64EEESG_EEEaNS5_IJlSC_lEEEaSI_NS4_8TiledMMAINS4_8MMA_AtomIJNS4_21SM100_MMA_S8_2x1SM_SSIaaiLi256ELi64ELNS4_4UMMA5MajorE0ELSN_0ELNSM_8SaturateE0EEEEEENS4_6LayoutINS5_IJSC_SC_SC_EEENS5_IJNSA_ILi0EEEST_ST_EEEEENS5_IJNS4_10UnderscoreESW_SW_EEEEENS4_18SM100_TMA_2SM_LOADENS4_14ComposedLayoutINS4_7SwizzleILi2ELi4ELi3EEENS4_18smem_ptr_flag_bitsILi8EEENSR_INS5_IJNSA_ILi8EEESG_EEENS5_IJSG_SC_EEEEEEEvNS4_8identityENS4_28SM100_TMA_2SM_LOAD_MULTICASTES19_vS1A_EENS_8epilogue10collective18CollectiveEpilogueINS1D_23Sm100TmaWarpSpecializedILi1ELi1ELi64ELb0ELb0EEEJNS5_IJNSA_ILi128EEESG_SG_EEENS5_IJNSR_IS1I_SC_EENSR_ISG_SC_EEEEEaSI_aSI_NS1D_6fusion15FusionCallbacksIS1H_NS1N_17LinearCombinationIaiaiLNS_15FloatRoundStyleE2EEES1J_S1M_JEEENS4_5SM1004TMEM4LOAD26SM100_TMEM_LOAD_32dp32b64xENS4_13SM90_TMA_LOADES19_NS4_39AutoVectorizingCopyWithAssumedAlignmentILi128EEENS4_14SM90_TMA_STOREES19_S1Z_S1Z_EEEvvEEEEvNT_6ParamsE --------------------------
	.section	.nv.info._ZN7cutlass13device_kernelINS_4gemm6kernel13GemmUniversalIN4cute5tupleIJiiiiEEENS1_10collective13CollectiveMmaINS1_35MainloopSm100TmaUmmaWarpSpecializedILi20ELi2ELi4ENS5_IJNS4_1CILi4EEENSA_ILi1EEESC_EEEEENS5_IJNSA_ILi256EEENSA_ILi64EEESG_EEEaNS5_IJlSC_lEEEaSI_NS4_8TiledMMAINS4_8MMA_AtomIJNS4_21SM100_MMA_S8_2x1SM_SSIaaiLi256ELi64ELNS4_4UMMA5MajorE0ELSN_0ELNSM_8SaturateE0EEEEEENS4_6LayoutINS5_IJSC_SC_SC_EEENS5_IJNSA_ILi0EEEST_ST_EEEEENS5_IJNS4_10UnderscoreESW_SW_EEEEENS4_18SM100_TMA_2SM_LOADENS4_14ComposedLayoutINS4_7SwizzleILi2ELi4ELi3EEENS4_18smem_ptr_flag_bitsILi8EEENSR_INS5_IJNSA_ILi8EEESG_EEENS5_IJSG_SC_EEEEEEEvNS4_8identityENS4_28SM100_TMA_2SM_LOAD_MULTICASTES19_vS1A_EENS_8epilogue10collective18CollectiveEpilogueINS1D_23Sm100TmaWarpSpecializedILi1ELi1ELi64ELb0ELb0EEEJNS5_IJNSA_ILi128EEESG_SG_EEENS5_IJNSR_IS1I_SC_EENSR_ISG_SC_EEEEEaSI_aSI_NS1D_6fusion15FusionCallbacksIS1H_NS1N_17LinearCombinationIaiaiLNS_15FloatRoundStyleE2EEES1J_S1M_JEEENS4_5SM1004TMEM4LOAD26SM100_TMEM_LOAD_32dp32b64xENS4_13SM90_TMA_LOADES19_NS4_39AutoVectorizingCopyWithAssumedAlignmentILi128EEENS4_14SM90_TMA_STOREES19_S1Z_S1Z_EEEvvEEEEvNT_6ParamsE,"",@"SHT_CUDA_INFO"
	.sectionflags	@""
	.align	4


	//----- nvinfo : EIATTR_CUDA_API_VERSION
	.align		4
        /*0000*/ 	.byte	0x04, 0x37
        /*0002*/ 	.short	(.L_31 - .L_30)
.L_30:
        /*0004*/ 	.word	0x00000082


	//----- nvinfo : EIATTR_KPARAM_INFO
	.align		4
.L_31:
        /*0008*/ 	.byte	0x04, 0x17
        /*000a*/ 	.short	(.L_33 - .L_32)
.L_32:
        /*000c*/ 	.word	0x00000000
        /*0010*/ 	.short	0x0000
        /*0012*/ 	.short	0x0000
        /*0014*/ 	.byte	0x00, 0xf0, 0x01, 0x20


	//----- nvinfo : EIATTR_AT_ENTRY_FRAGMENTS
	.align		4
.L_33:
        /*0018*/ 	.byte	0x04, 0x4f
        /*001a*/ 	.short	(.L_35 - .L_34)


	//   ....[0]....
.L_34:
        /*001c*/ 	.word	0x00000007


	//----- nvinfo : EIATTR_RESERVED_SMEM_USED
	.align		4
.L_35:
        /*0020*/ 	.byte	0x01, 0x41
	.zero		2


	//----- nvinfo : EIATTR_SPARSE_MMA_MASK
	.align		4
        /*0024*/ 	.byte	0x03, 0x50
        /*0026*/ 	.short	0x0000


	//----- nvinfo : EIATTR_TCGEN05_2CTA_USED
	.align		4
        /*0028*/ 	.byte	0x01, 0x52
	.zero		2


	//----- nvinfo : EIATTR_MAXREG_COUNT
	.align		4
        /*002c*/ 	.byte	0x03, 0x1b
        /*002e*/ 	.short	0x00ff


	//----- nvinfo : EIATTR_NUM_BARRIERS
	.align		4
        /*0030*/ 	.byte	0x02, 0x4c
        /*0032*/ 	.byte	0x07
	.zero		1


	//----- nvinfo : EIATTR_EXTERNS
	.align		4
        /*0034*/ 	.byte	0x04, 0x0f
        /*0036*/ 	.short	(.L_37 - .L_36)


	//   ....[0]....
	.align		4
.L_36:
        /*0038*/ 	.word	index@(__assertfail)


	//----- nvinfo : EIATTR_MERCURY_ISA_VERSION
	.align		4
.L_37:
        /*003c*/ 	.byte	0x03, 0x5f
        /*003e*/ 	.short	0x0101


	//----- nvinfo : EIATTR_INT_WARP_WIDE_INSTR_OFFSETS
	.align		4
        /*0040*/ 	.byte	0x04, 0x31
        /*0042*/ 	.short	(.L_39 - .L_38)


	//   ....[0]....
.L_38:
        /*0044*/ 	.word	0x00000f30


	//   ....[1]....
        /*0048*/ 	.word	0x00000fd0


	//   ....[2]....
        /*004c*/ 	.word	0x00004c60


	//   ....[3]....
        /*0050*/ 	.word	0x00004c90


	//   ....[4]....
        /*0054*/ 	.word	0x00004cb0


	//   ....[5]....
        /*0058*/ 	.word	0x00005880


	//   ....[6]....
        /*005c*/ 	.word	0x00005930


	//----- nvinfo : EIATTR_COOP_GROUP_MASK_REGIDS
	.align		4
.L_39:
        /*0060*/ 	.byte	0x04, 0x29
        /*0062*/ 	.short	(.L_41 - .L_40)


	//   ....[0]....
.L_40:
        /*0064*/ 	.word	0xffffffff


	//   ....[1]....
        /*0068*/ 	.word	0xffffffff


	//   ....[2]....
        /*006c*/ 	.word	0xffffffff


	//   ....[3]....
        /*0070*/ 	.word	0xffffffff


	//   ....[4]....
        /*0074*/ 	.word	0xffffffff


	//   ....[5]....
        /*0078*/ 	.word	0xffffffff


	//   ....[6]....
        /*007c*/ 	.word	0xffffffff


	//   ....[7]....
        /*0080*/ 	.word	0xffffffff


	//   ....[8]....
        /*0084*/ 	.word	0xffffffff


	//   ....[9]....
        /*0088*/ 	.word	0xffffffff


	//   ....[10]....
        /*008c*/ 	.word	0xffffffff


	//   ....[11]....
        /*0090*/ 	.word	0xffffffff


	//   ....[12]....
        /*0094*/ 	.word	0xffffffff


	//   ....[13]....
        /*0098*/ 	.word	0xffffffff


	//----- nvinfo : EIATTR_COOP_GROUP_INSTR_OFFSETS
	.align		4
.L_41:
        /*009c*/ 	.byte	0x04, 0x28
        /*009e*/ 	.short	(.L_43 - .L_42)


	//   ....[0]....
.L_42:
        /*00a0*/ 	.word	0x000000b0


	//   ....[1]....
        /*00a4*/ 	.word	0x00000510


	//   ....[2]....
        /*00a8*/ 	.word	0x00000900


	//   ....[3]....
        /*00ac*/ 	.word	0x00000a30


	//   ....[4]....
        /*00b0*/ 	.word	0x00000b20


	//   ....[5]....
        /*00b4*/ 	.word	0x00000c80


	//   ....[6]....
        /*00b8*/ 	.word	0x00000e10


	//   ....[7]....
        /*00bc*/ 	.word	0x00001050


	//   ....[8]....
        /*00c0*/ 	.word	0x00002380


	//   ....[9]....
        /*00c4*/ 	.word	0x00003b20


	//   ....[10]....
        /*00c8*/ 	.word	0x00003ff0


	//   ....[11]....
        /*00cc*/ 	.word	0x00004020


	//   ....[12]....
        /*00d0*/ 	.word	0x00004b60


	//   ....[13]....
        /*00d4*/ 	.word	0x00004d70


	//----- nvinfo : EIATTR_VRC_CTA_INIT_COUNT
	.align		4
.L_43:
        /*00d8*/ 	.byte	0x02, 0x4a
        /*00da*/ 	.byte	0x80
	.zero		1


	//----- nvinfo : EIATTR_SYSCALL_OFFSETS
	.align		4
        /*00dc*/ 	.byte	0x04, 0x46
        /*00de*/ 	.short	(.L_45 - .L_44)


	//   ....[0]....
.L_44:
        /*00e0*/ 	.word	0x000064a0


	//   ....[1]....
        /*00e4*/ 	.word	0x000065e0


	//   ....[2]....
        /*00e8*/ 	.word	0x00006da0


	//----- nvinfo : EIATTR_MBARRIER_INSTR_OFFSETS
	.align		4
.L_45:
        /*00ec*/ 	.byte	0x04, 0x39
        /*00ee*/ 	.short	(.L_47 - .L_46)


	//   ....[0]....
.L_46:
        /*00f0*/ 	.word	0x00000660
        /*00f4*/ 	.word	0x000000ff
        /*00f8*/ 	.word	0x00000000
        /*00fc*/ 	.short	0x0100
        /*00fe*/ 	.byte	0x04
	.zero		1


	//   ....[1]....
        /*0100*/ 	.word	0x00000670
        /*0104*/ 	.word	0x000000ff
        /*0108*/ 	.word	0x000000a0
        /*010c*/ 	.short	0x0100
        /*010e*/ 	.byte	0x04
	.zero		1


	//   ....[2]....
        /*0110*/ 	.word	0x00000680
        /*0114*/ 	.word	0x000000ff
        /*0118*/ 	.word	0x00000008
        /*011c*/ 	.short	0x0100
        /*011e*/ 	.byte	0x04
	.zero		1


	//   ....[3]....
        /*0120*/ 	.word	0x00000690
        /*0124*/ 	.word	0x000000ff
        /*0128*/ 	.word	0x000000a8
        /*012c*/ 	.short	0x0100
        /*012e*/ 	.byte	0x04
	.zero		1


	//   ....[4]....
        /*0130*/ 	.word	0x000006a0
        /*0134*/ 	.word	0x000000ff
        /*0138*/ 	.word	0x00000010
        /*013c*/ 	.short	0x0100
        /*013e*/ 	.byte	0x04
	.zero		1


	//   ....[5]....
        /*0140*/ 	.word	0x000006b0
        /*0144*/ 	.word	0x000000ff
        /*0148*/ 	.word	0x000000b0
        /*014c*/ 	.short	0x0100
        /*014e*/ 	.byte	0x04
	.zero		1


	//   ....[6]....
        /*0150*/ 	.word	0x000006c0
        /*0154*/ 	.word	0x000000ff
        /*0158*/ 	.word	0x00000018
        /*015c*/ 	.short	0x0100
        /*015e*/ 	.byte	0x04
	.zero		1


	//   ....[7]....
        /*0160*/ 	.word	0x000006d0
        /*0164*/ 	.word	0x000000ff
        /*0168*/ 	.word	0x000000b8
        /*016c*/ 	.short	0x0100
        /*016e*/ 	.byte	0x04
	.zero		1


	//   ....[8]....
        /*0170*/ 	.word	0x000006e0
        /*0174*/ 	.word	0x000000ff
        /*0178*/ 	.word	0x00000020
        /*017c*/ 	.short	0x0100
        /*017e*/ 	.byte	0x04
	.zero		1


	//   ....[9]....
        /*0180*/ 	.word	0x000006f0
        /*0184*/ 	.word	0x000000ff
        /*0188*/ 	.word	0x000000c0
        /*018c*/ 	.short	0x0100
        /*018e*/ 	.byte	0x04
	.zero		1


	//   ....[10]....
        /*0190*/ 	.word	0x00000700
        /*0194*/ 	.word	0x000000ff
        /*0198*/ 	.word	0x00000028
        /*019c*/ 	.short	0x0100
        /*019e*/ 	.byte	0x04
	.zero		1


	//   ....[11]....
        /*01a0*/ 	.word	0x00000710
        /*01a4*/ 	.word	0x000000ff
        /*01a8*/ 	.word	0x000000c8
        /*01ac*/ 	.short	0x0100
        /*01ae*/ 	.byte	0x04
	.zero		1


	//   ....[12]....
        /*01b0*/ 	.word	0x00000720
        /*01b4*/ 	.word	0x000000ff
        /*01b8*/ 	.word	0x00000030
        /*01bc*/ 	.short	0x0100
        /*01be*/ 	.byte	0x04
	.zero		1


	//   ....[13]....
        /*01c0*/ 	.word	0x00000730
        /*01c4*/ 	.word	0x000000ff
        /*01c8*/ 	.word	0x000000d0
        /*01cc*/ 	.short	0x0100
        /*01ce*/ 	.byte	0x04
	.zero		1


	//   ....[14]....
        /*01d0*/ 	.word	0x00000740
        /*01d4*/ 	.word	0x000000ff
        /*01d8*/ 	.word	0x00000038
        /*01dc*/ 	.short	0x0100
        /*01de*/ 	.byte	0x04
	.zero		1


	//   ....[15]....
        /*01e0*/ 	.word	0x00000750
        /*01e4*/ 	.word	0x000000ff
        /*01e8*/ 	.word	0x000000d8
        /*01ec*/ 	.short	0x0100
        /*01ee*/ 	.byte	0x04
	.zero		1


	//   ....[16]....
        /*01f0*/ 	.word	0x00000760
        /*01f4*/ 	.word	0x000000ff
        /*01f8*/ 	.word	0x00000040
        /*01fc*/ 	.short	0x0100
        /*01fe*/ 	.byte	0x04
	.zero		1


	//   ....[17]....
        /*0200*/ 	.word	0x00000770
        /*0204*/ 	.word	0x000000ff
        /*0208*/ 	.word	0x000000e0
        /*020c*/ 	.short	0x0100
        /*020e*/ 	.byte	0x04
	.zero		1


	//   ....[18]....
        /*0210*/ 	.word	0x00000780
        /*0214*/ 	.word	0x000000ff
        /*0218*/ 	.word	0x00000048
        /*021c*/ 	.short	0x0100
        /*021e*/ 	.byte	0x04
	.zero		1


	//   ....[19]....
        /*0220*/ 	.word	0x00000790
        /*0224*/ 	.word	0x000000ff
        /*0228*/ 	.word	0x000000e8
        /*022c*/ 	.short	0x0100
        /*022e*/ 	.byte	0x04
	.zero		1


	//   ....[20]....
        /*0230*/ 	.word	0x000007a0
        /*0234*/ 	.word	0x000000ff
        /*0238*/ 	.word	0x00000050
        /*023c*/ 	.short	0x0100
        /*023e*/ 	.byte	0x04
	.zero		1


	//   ....[21]....
        /*0240*/ 	.word	0x000007b0
        /*0244*/ 	.word	0x000000ff
        /*0248*/ 	.word	0x000000f0
        /*024c*/ 	.short	0x0100
        /*024e*/ 	.byte	0x04
	.zero		1


	//   ....[22]....
        /*0250*/ 	.word	0x000007c0
        /*0254*/ 	.word	0x000000ff
        /*0258*/ 	.word	0x00000058
        /*025c*/ 	.short	0x0100
        /*025e*/ 	.byte	0x04
	.zero		1


	//   ....[23]....
        /*0260*/ 	.word	0x000007d0
        /*0264*/ 	.word	0x000000ff
        /*0268*/ 	.word	0x000000f8
        /*026c*/ 	.short	0x0100
        /*026e*/ 	.byte	0x04
	.zero		1


	//   ....[24]....
        /*0270*/ 	.word	0x000007e0
        /*0274*/ 	.word	0x000000ff
        /*0278*/ 	.word	0x00000060
        /*027c*/ 	.short	0x0100
        /*027e*/ 	.byte	0x04
	.zero		1


	//   ....[25]....
        /*0280*/ 	.word	0x000007f0
        /*0284*/ 	.word	0x000000ff
        /*0288*/ 	.word	0x00000100
        /*028c*/ 	.short	0x0100
        /*028e*/ 	.byte	0x04
	.zero		1


	//   ....[26]....
        /*0290*/ 	.word	0x00000800
        /*0294*/ 	.word	0x000000ff
        /*0298*/ 	.word	0x00000068
        /*029c*/ 	.short	0x0100
        /*029e*/ 	.byte	0x04
	.zero		1


	//   ....[27]....
        /*02a0*/ 	.word	0x00000810
        /*02a4*/ 	.word	0x000000ff
        /*02a8*/ 	.word	0x00000108
        /*02ac*/ 	.short	0x0100
        /*02ae*/ 	.byte	0x04
	.zero		1


	//   ....[28]....
        /*02b0*/ 	.word	0x00000820
        /*02b4*/ 	.word	0x000000ff
        /*02b8*/ 	.word	0x00000070
        /*02bc*/ 	.short	0x0100
        /*02be*/ 	.byte	0x04
	.zero		1


	//   ....[29]....
        /*02c0*/ 	.word	0x00000830
        /*02c4*/ 	.word	0x000000ff
        /*02c8*/ 	.word	0x00000110
        /*02cc*/ 	.short	0x0100
        /*02ce*/ 	.byte	0x04
	.zero		1


	//   ....[30]....
        /*02d0*/ 	.word	0x00000840
        /*02d4*/ 	.word	0x000000ff
        /*02d8*/ 	.word	0x00000078
        /*02dc*/ 	.short	0x0100
        /*02de*/ 	.byte	0x04
	.zero		1


	//   ....[31]....
        /*02e0*/ 	.word	0x00000850
        /*02e4*/ 	.word	0x000000ff
        /*02e8*/ 	.word	0x00000118
        /*02ec*/ 	.short	0x0100
        /*02ee*/ 	.byte	0x04
	.zero		1


	//   ....[32]....
        /*02f0*/ 	.word	0x00000860
        /*02f4*/ 	.word	0x000000ff
        /*02f8*/ 	.word	0x00000080
        /*02fc*/ 	.short	0x0100
        /*02fe*/ 	.byte	0x04
	.zero		1


	//   ....[33]....
        /*0300*/ 	.word	0x00000870
        /*0304*/ 	.word	0x000000ff
        /*0308*/ 	.word	0x00000120
        /*030c*/ 	.short	0x0100
        /*030e*/ 	.byte	0x04
	.zero		1


	//   ....[34]....
        /*0310*/ 	.word	0x00000880
        /*0314*/ 	.word	0x000000ff
        /*0318*/ 	.word	0x00000088
        /*031c*/ 	.short	0x0100
        /*031e*/ 	.byte	0x04
	.zero		1


	//   ....[35]....
        /*0320*/ 	.word	0x00000890
        /*0324*/ 	.word	0x000000ff
        /*0328*/ 	.word	0x00000128
        /*032c*/ 	.short	0x0100
        /*032e*/ 	.byte	0x04
	.zero		1


	//   ....[36]....
        /*0330*/ 	.word	0x000008a0
        /*0334*/ 	.word	0x000000ff
        /*0338*/ 	.word	0x00000090
        /*033c*/ 	.short	0x0100
        /*033e*/ 	.byte	0x04
	.zero		1


	//   ....[37]....
        /*0340*/ 	.word	0x000008b0
        /*0344*/ 	.word	0x000000ff
        /*0348*/ 	.word	0x00000130
        /*034c*/ 	.short	0x0100
        /*034e*/ 	.byte	0x04
	.zero		1


	//   ....[38]....
        /*0350*/ 	.word	0x000008c0
        /*0354*/ 	.word	0x000000ff
        /*0358*/ 	.word	0x00000098
        /*035c*/ 	.short	0x0100
        /*035e*/ 	.byte	0x04
	.zero		1


	//   ....[39]....
        /*0360*/ 	.word	0x000008d0
        /*0364*/ 	.word	0x000000ff
        /*0368*/ 	.word	0x00000138
        /*036c*/ 	.short	0x0100
        /*036e*/ 	.byte	0x04
	.zero		1


	//   ....[40]....
        /*0370*/ 	.word	0x00000a00
        /*0374*/ 	.word	0x000000ff
        /*0378*/ 	.word	0x00000140
        /*037c*/ 	.short	0x0100
        /*037e*/ 	.byte	0x04
	.zero		1


	//   ....[41]....
        /*0380*/ 	.word	0x00000a10
        /*0384*/ 	.word	0x000000ff
        /*0388*/ 	.word	0x00000148
        /*038c*/ 	.short	0x0100
        /*038e*/ 	.byte	0x04
	.zero		1


	//   ....[42]....
        /*0390*/ 	.word	0x00000af0
        /*0394*/ 	.word	0x000000ff
        /*0398*/ 	.word	0x00000150
        /*039c*/ 	.short	0x0100
        /*039e*/ 	.byte	0x06
	.zero		1


	//   ....[43]....
        /*03a0*/ 	.word	0x00000b00
        /*03a4*/ 	.word	0x000000ff
        /*03a8*/ 	.word	0x00000158
        /*03ac*/ 	.short	0x0100
        /*03ae*/ 	.byte	0x06
	.zero		1


	//   ....[44]....
        /*03b0*/ 	.word	0x00000c30
        /*03b4*/ 	.word	0x000000ff
        /*03b8*/ 	.word	0x00000160
        /*03bc*/ 	.short	0x0100
        /*03be*/ 	.byte	0x06
	.zero		1


	//   ....[45]....
        /*03c0*/ 	.word	0x00000c40
        /*03c4*/ 	.word	0x000000ff
        /*03c8*/ 	.word	0x00000170
        /*03cc*/ 	.short	0x0100
        /*03ce*/ 	.byte	0x06
	.zero		1


	//   ....[46]....
        /*03d0*/ 	.word	0x00000c50
        /*03d4*/ 	.word	0x000000ff
        /*03d8*/ 	.word	0x00000168
        /*03dc*/ 	.short	0x0100
        /*03de*/ 	.byte	0x06
	.zero		1


	//   ....[47]....
        /*03e0*/ 	.word	0x00000c60
        /*03e4*/ 	.word	0x000000ff
        /*03e8*/ 	.word	0x00000178
        /*03ec*/ 	.short	0x0100
        /*03ee*/ 	.byte	0x06
	.zero		1


	//   ....[48]....
        /*03f0*/ 	.word	0x00000d80
        /*03f4*/ 	.word	0x000000ff
        /*03f8*/ 	.word	0x00000180
        /*03fc*/ 	.short	0x0100
        /*03fe*/ 	.byte	0x04
	.zero		1


	//   ....[49]....
        /*0400*/ 	.word	0x00000d90
        /*0404*/ 	.word	0x000000ff
        /*0408*/ 	.word	0x000001a0
        /*040c*/ 	.short	0x0100
        /*040e*/ 	.byte	0x04
	.zero		1


	//   ....[50]....
        /*0410*/ 	.word	0x00000da0
        /*0414*/ 	.word	0x000000ff
        /*0418*/ 	.word	0x00000188
        /*041c*/ 	.short	0x0100
        /*041e*/ 	.byte	0x04
	.zero		1


	//   ....[51]....
        /*0420*/ 	.word	0x00000db0
        /*0424*/ 	.word	0x000000ff
        /*0428*/ 	.word	0x000001a8
        /*042c*/ 	.short	0x0100
        /*042e*/ 	.byte	0x04
	.zero		1


	//   ....[52]....
        /*0430*/ 	.word	0x00000dc0
        /*0434*/ 	.word	0x000000ff
        /*0438*/ 	.word	0x00000190
        /*043c*/ 	.short	0x0100
        /*043e*/ 	.byte	0x04
	.zero		1


	//   ....[53]....
        /*0440*/ 	.word	0x00000dd0
        /*0444*/ 	.word	0x000000ff
        /*0448*/ 	.word	0x000001b0
        /*044c*/ 	.short	0x0100
        /*044e*/ 	.byte	0x04
	.zero		1


	//   ....[54]....
        /*0450*/ 	.word	0x00000de0
        /*0454*/ 	.word	0x000000ff
        /*0458*/ 	.word	0x00000198
        /*045c*/ 	.short	0x0100
        /*045e*/ 	.byte	0x04
	.zero		1


	//   ....[55]....
        /*0460*/ 	.word	0x00000df0
        /*0464*/ 	.word	0x000000ff
        /*0468*/ 	.word	0x000001b8
        /*046c*/ 	.short	0x0100
        /*046e*/ 	.byte	0x04
	.zero		1


	//   ....[56]....
        /*0470*/ 	.word	0x00000ee0
        /*0474*/ 	.word	0x000000ff
        /*0478*/ 	.word	0x000001c0
        /*047c*/ 	.short	0x0100
        /*047e*/ 	.byte	0x04
	.zero		1


	//   ....[57]....
        /*0480*/ 	.word	0x00000ef0
        /*0484*/ 	.word	0x000000ff
        /*0488*/ 	.word	0x000001d0
        /*048c*/ 	.short	0x0100
        /*048e*/ 	.byte	0x04
	.zero		1


	//   ....[58]....
        /*0490*/ 	.word	0x00000f00
        /*0494*/ 	.word	0x000000ff
        /*0498*/ 	.word	0x000001c8
        /*049c*/ 	.short	0x0100
        /*049e*/ 	.byte	0x04
	.zero		1


	//   ....[59]....
        /*04a0*/ 	.word	0x00000f10
        /*04a4*/ 	.word	0x000000ff
        /*04a8*/ 	.word	0x000001d8
        /*04ac*/ 	.short	0x0100
        /*04ae*/ 	.byte	0x04
	.zero		1


	//   ....[60]....
        /*04b0*/ 	.word	0x00001010
        /*04b4*/ 	.word	0x000000ff
        /*04b8*/ 	.word	0x000001e0
        /*04bc*/ 	.short	0x0100
        /*04be*/ 	.byte	0x06
	.zero		1


	//   ....[61]....
        /*04c0*/ 	.word	0x00001ba0
        /*04c4*/ 	.word	0x00000000
        /*04c8*/ 	.word	0x000001d0
        /*04cc*/ 	.short	0x010a
        /*04ce*/ 	.byte	0xff
	.zero		1


	//   ....[62]....
        /*04d0*/ 	.word	0x00001bd0
        /*04d4*/ 	.word	0x00000000
        /*04d8*/ 	.word	0x000001c0
        /*04dc*/ 	.short	0x0101
        /*04de*/ 	.byte	0xff
	.zero		1


	//   ....[63]....
        /*04e0*/ 	.word	0x00001c90
        /*04e4*/ 	.word	0x000000ff
        /*04e8*/ 	.word	0x000000a0
        /*04ec*/ 	.short	0x010a
        /*04ee*/ 	.byte	0x04
	.zero		1


	//   ....[64]....
        /*04f0*/ 	.word	0x00001d60
        /*04f4*/ 	.word	0x000000ff
        /*04f8*/ 	.word	0x000000a0
        /*04fc*/ 	.short	0x010a
        /*04fe*/ 	.byte	0x21
	.zero		1


	//   ....[65]....
        /*0500*/ 	.word	0x00001f20
        /*0504*/ 	.word	0x000000ff
        /*0508*/ 	.word	0x000000a0
        /*050c*/ 	.short	0x010a
        /*050e*/ 	.byte	0x07
	.zero		1


	//   ....[66]....
        /*0510*/ 	.word	0x00002020
        /*0514*/ 	.word	0x000000ff
        /*0518*/ 	.word	0x00000158
        /*051c*/ 	.short	0x0101
        /*051e*/ 	.byte	0x06
	.zero		1


	//   ....[67]....
        /*0520*/ 	.word	0x00002040
        /*0524*/ 	.word	0x000000ff
        /*0528*/ 	.word	0x000000a0
        /*052c*/ 	.short	0x010a
        /*052e*/ 	.byte	0x04
	.zero		1


	//   ....[68]....
        /*0530*/ 	.word	0x000020c0
        /*0534*/ 	.word	0x000000ff
        /*0538*/ 	.word	0x000000a0
        /*053c*/ 	.short	0x010a
        /*053e*/ 	.byte	0x11
	.zero		1


	//   ....[69]....
        /*0540*/ 	.word	0x00002250
        /*0544*/ 	.word	0x000000ff
        /*0548*/ 	.word	0x000000a0
        /*054c*/ 	.short	0x010a
        /*054e*/ 	.byte	0x08
	.zero		1


	//   ....[70]....
        /*0550*/ 	.word	0x000023b0
        /*0554*/ 	.word	0x00000003
        /*0558*/ 	.word	0x00000160
        /*055c*/ 	.short	0x010a
        /*055e*/ 	.byte	0xff
	.zero		1


	//   ....[71]....
        /*0560*/ 	.word	0x00002500
        /*0564*/ 	.word	0x00000000
        /*0568*/ 	.word	0x00000000
        /*056c*/ 	.short	0x0101
        /*056e*/ 	.byte	0xff
	.zero		1


	//   ....[72]....
        /*0570*/ 	.word	0x00002aa0
        /*0574*/ 	.word	0x000000ff
        /*0578*/ 	.word	0x00000000
        /*057c*/ 	.short	0x010a
        /*057e*/ 	.byte	0x04
	.zero		1


	//   ....[73]....
        /*0580*/ 	.word	0x00002b30
        /*0584*/ 	.word	0x000000ff
        /*0588*/ 	.word	0x00000000
        /*058c*/ 	.short	0x010a
        /*058e*/ 	.byte	0x05
	.zero		1


	//   ....[74]....
        /*0590*/ 	.word	0x00002bc0
        /*0594*/ 	.word	0x000000ff
        /*0598*/ 	.word	0x00000000
        /*059c*/ 	.short	0x010a
        /*059e*/ 	.byte	0x05
	.zero		1


	//   ....[75]....
        /*05a0*/ 	.word	0x00002c50
        /*05a4*/ 	.word	0x000000ff
        /*05a8*/ 	.word	0x00000000
        /*05ac*/ 	.short	0x010a
        /*05ae*/ 	.byte	0x05
	.zero		1


	//   ....[76]....
        /*05b0*/ 	.word	0x00002ce0
        /*05b4*/ 	.word	0x000000ff
        /*05b8*/ 	.word	0x00000000
        /*05bc*/ 	.short	0x010a
        /*05be*/ 	.byte	0x05
	.zero		1


	//   ....[77]....
        /*05c0*/ 	.word	0x00002d70
        /*05c4*/ 	.word	0x000000ff
        /*05c8*/ 	.word	0x00000000
        /*05cc*/ 	.short	0x010a
        /*05ce*/ 	.byte	0x05
	.zero		1


	//   ....[78]....
        /*05d0*/ 	.word	0x00002e00
        /*05d4*/ 	.word	0x000000ff
        /*05d8*/ 	.word	0x00000000
        /*05dc*/ 	.short	0x010a
        /*05de*/ 	.byte	0x05
	.zero		1


	//   ....[79]....
        /*05e0*/ 	.word	0x00002e90
        /*05e4*/ 	.word	0x000000ff
        /*05e8*/ 	.word	0x00000000
        /*05ec*/ 	.short	0x010a
        /*05ee*/ 	.byte	0x05
	.zero		1


	//   ....[80]....
        /*05f0*/ 	.word	0x00002f20
        /*05f4*/ 	.word	0x000000ff
        /*05f8*/ 	.word	0x00000000
        /*05fc*/ 	.short	0x010a
        /*05fe*/ 	.byte	0x05
	.zero		1


	//   ....[81]....
        /*0600*/ 	.word	0x00002fb0
        /*0604*/ 	.word	0x000000ff
        /*0608*/ 	.word	0x00000000
        /*060c*/ 	.short	0x010a
        /*060e*/ 	.byte	0x05
	.zero		1


	//   ....[82]....
        /*0610*/ 	.word	0x00003040
        /*0614*/ 	.word	0x000000ff
        /*0618*/ 	.word	0x00000000
        /*061c*/ 	.short	0x010a
        /*061e*/ 	.byte	0x05
	.zero		1


	//   ....[83]....
        /*0620*/ 	.word	0x000030d0
        /*0624*/ 	.word	0x000000ff
        /*0628*/ 	.word	0x00000000
        /*062c*/ 	.short	0x010a
        /*062e*/ 	.byte	0x05
	.zero		1


	//   ....[84]....
        /*0630*/ 	.word	0x00003160
        /*0634*/ 	.word	0x000000ff
        /*0638*/ 	.word	0x00000000
        /*063c*/ 	.short	0x010a
        /*063e*/ 	.byte	0x05
	.zero		1


	//   ....[85]....
        /*0640*/ 	.word	0x000031f0
        /*0644*/ 	.word	0x000000ff
        /*0648*/ 	.word	0x00000000
        /*064c*/ 	.short	0x010a
        /*064e*/ 	.byte	0x05
	.zero		1


	//   ....[86]....
        /*0650*/ 	.word	0x00003280
        /*0654*/ 	.word	0x000000ff
        /*0658*/ 	.word	0x00000000
        /*065c*/ 	.short	0x010a
        /*065e*/ 	.byte	0x05
	.zero		1


	//   ....[87]....
        /*0660*/ 	.word	0x00003310
        /*0664*/ 	.word	0x000000ff
        /*0668*/ 	.word	0x00000000
        /*066c*/ 	.short	0x010a
        /*066e*/ 	.byte	0x05
	.zero		1


	//   ....[88]....
        /*0670*/ 	.word	0x000033a0
        /*0674*/ 	.word	0x000000ff
        /*0678*/ 	.word	0x00000000
        /*067c*/ 	.short	0x010a
        /*067e*/ 	.byte	0x05
	.zero		1


	//   ....[89]....
        /*0680*/ 	.word	0x00003430
        /*0684*/ 	.word	0x000000ff
        /*0688*/ 	.word	0x00000000
        /*068c*/ 	.short	0x010a
        /*068e*/ 	.byte	0x05
	.zero		1


	//   ....[90]....
        /*0690*/ 	.word	0x000034c0
        /*0694*/ 	.word	0x000000ff
        /*0698*/ 	.word	0x00000000
        /*069c*/ 	.short	0x010a
        /*069e*/ 	.byte	0x05
	.zero		1


	//   ....[91]....
        /*06a0*/ 	.word	0x00003560
        /*06a4*/ 	.word	0x00000000
        /*06a8*/ 	.word	0x00000000
        /*06ac*/ 	.short	0x010a
        /*06ae*/ 	.byte	0xff
	.zero		1


	//   ....[92]....
        /*06b0*/ 	.word	0x00003680
        /*06b4*/ 	.word	0x00000002
        /*06b8*/ 	.word	0x000001c0
        /*06bc*/ 	.short	0x010a
        /*06be*/ 	.byte	0xff
	.zero		1


	//   ....[93]....
        /*06c0*/ 	.word	0x000036f0
        /*06c4*/ 	.word	0x00000002
        /*06c8*/ 	.word	0x00000000
        /*06cc*/ 	.short	0x0101
        /*06ce*/ 	.byte	0xff
	.zero		1


	//   ....[94]....
        /*06d0*/ 	.word	0x00003710
        /*06d4*/ 	.word	0x000000ff
        /*06d8*/ 	.word	0x00000170
        /*06dc*/ 	.short	0x010a
        /*06de*/ 	.byte	0x04
	.zero		1


	//   ....[95]....
        /*06e0*/ 	.word	0x00003830
        /*06e4*/ 	.word	0x00000002
        /*06e8*/ 	.word	0x00000160
        /*06ec*/ 	.short	0x010a
        /*06ee*/ 	.byte	0xff
	.zero		1


	//   ....[96]....
        /*06f0*/ 	.word	0x00003930
        /*06f4*/ 	.word	0x00000002
        /*06f8*/ 	.word	0x00000000
        /*06fc*/ 	.short	0x0101
        /*06fe*/ 	.byte	0xff
	.zero		1


	//   ....[97]....
        /*0700*/ 	.word	0x000039c0
        /*0704*/ 	.word	0x000000ff
        /*0708*/ 	.word	0x00000170
        /*070c*/ 	.short	0x0106
        /*070e*/ 	.byte	0x04
	.zero		1


	//   ....[98]....
        /*0710*/ 	.word	0x000039e0
        /*0714*/ 	.word	0x000000ff
        /*0718*/ 	.word	0x00000170
        /*071c*/ 	.short	0x010a
        /*071e*/ 	.byte	0x04
	.zero		1


	//   ....[99]....
        /*0720*/ 	.word	0x00003a70
        /*0724*/ 	.word	0x000000ff
        /*0728*/ 	.word	0x00000170
        /*072c*/ 	.short	0x0106
        /*072e*/ 	.byte	0x07
	.zero		1


	//   ....[100]....
        /*0730*/ 	.word	0x00003ab0
        /*0734*/ 	.word	0x00000000
        /*0738*/ 	.word	0x00000170
        /*073c*/ 	.short	0x010a
        /*073e*/ 	.byte	0xff
	.zero		1


	//   ....[101]....
        /*0740*/ 	.word	0x00003cf0
        /*0744*/ 	.word	0x000000ff
        /*0748*/ 	.word	0x00000008
        /*074c*/ 	.short	0x010a
        /*074e*/ 	.byte	0x05
	.zero		1


	//   ....[102]....
        /*0750*/ 	.word	0x00003d10
        /*0754*/ 	.word	0x000000ff
        /*0758*/ 	.word	0x00000008
        /*075c*/ 	.short	0x010a
        /*075e*/ 	.byte	0x05
	.zero		1


	//   ....[103]....
        /*0760*/ 	.word	0x00003ea0
        /*0764*/ 	.word	0x000000ff
        /*0768*/ 	.word	0x00000008
        /*076c*/ 	.short	0x010a
        /*076e*/ 	.byte	0x05
	.zero		1


	//   ....[104]....
        /*0770*/ 	.word	0x00003ec0
        /*0774*/ 	.word	0x000000ff
        /*0778*/ 	.word	0x00000008
        /*077c*/ 	.short	0x010a
        /*077e*/ 	.byte	0x05
	.zero		1


	//   ....[105]....
        /*0780*/ 	.word	0x00003f80
        /*0784*/ 	.word	0x000000ff
        /*0788*/ 	.word	0x00000000
        /*078c*/ 	.short	0x0101
        /*078e*/ 	.byte	0x04
	.zero		1


	//   ....[106]....
        /*0790*/ 	.word	0x00004280
        /*0794*/ 	.word	0x00000000
        /*0798*/ 	.word	0x00000160
        /*079c*/ 	.short	0x010a
        /*079e*/ 	.byte	0xff
	.zero		1


	//   ....[107]....
        /*07a0*/ 	.word	0x00004340
        /*07a4*/ 	.word	0x00000000
        /*07a8*/ 	.word	0x00000000
        /*07ac*/ 	.short	0x0101
        /*07ae*/ 	.byte	0xff
	.zero		1


	//   ....[108]....
        /*07b0*/ 	.word	0x00004400
        /*07b4*/ 	.word	0x000000ff
        /*07b8*/ 	.word	0x00000000
        /*07bc*/ 	.short	0x010a
        /*07be*/ 	.byte	0x04
	.zero		1


	//   ....[109]....
        /*07c0*/ 	.word	0x00004410
        /*07c4*/ 	.word	0x000000ff
        /*07c8*/ 	.word	0x000001a0
        /*07cc*/ 	.short	0x010a
        /*07ce*/ 	.byte	0x17
	.zero		1


	//   ....[110]....
        /*07d0*/ 	.word	0x000044c0
        /*07d4*/ 	.word	0x000000ff
        /*07d8*/ 	.word	0x00000000
        /*07dc*/ 	.short	0x010a
        /*07de*/ 	.byte	0x05
	.zero		1


	//   ....[111]....
        /*07e0*/ 	.word	0x00004600
        /*07e4*/ 	.word	0x000000ff
        /*07e8*/ 	.word	0x00000000
        /*07ec*/ 	.short	0x010a
        /*07ee*/ 	.byte	0x04
	.zero		1


	//   ....[112]....
        /*07f0*/ 	.word	0x00004850
        /*07f4*/ 	.word	0x000000ff
        /*07f8*/ 	.word	0x00000000
        /*07fc*/ 	.short	0x010a
        /*07fe*/ 	.byte	0x04
	.zero		1


	//   ....[113]....
        /*0800*/ 	.word	0x000048e0
        /*0804*/ 	.word	0x000000ff
        /*0808*/ 	.word	0x00000000
        /*080c*/ 	.short	0x010a
        /*080e*/ 	.byte	0x05
	.zero		1


	//   ....[114]....
        /*0810*/ 	.word	0x00004970
        /*0814*/ 	.word	0x000000ff
        /*0818*/ 	.word	0x00000000
        /*081c*/ 	.short	0x010a
        /*081e*/ 	.byte	0x05
	.zero		1


	//   ....[115]....
        /*0820*/ 	.word	0x00004a10
        /*0824*/ 	.word	0x00000000
        /*0828*/ 	.word	0x00000000
        /*082c*/ 	.short	0x010a
        /*082e*/ 	.byte	0xff
	.zero		1


	//   ....[116]....
        /*0830*/ 	.word	0x00004a50
        /*0834*/ 	.word	0x00000000
        /*0838*/ 	.word	0x00000000
        /*083c*/ 	.short	0x010a
        /*083e*/ 	.byte	0xff
	.zero		1


	//   ....[117]....
        /*0840*/ 	.word	0x00004ac0
        /*0844*/ 	.word	0x000000ff
        /*0848*/ 	.word	0x00000000
        /*084c*/ 	.short	0x0101
        /*084e*/ 	.byte	0x04
	.zero		1


	//   ....[118]....
        /*0850*/ 	.word	0x00004b00
        /*0854*/ 	.word	0x000000ff
        /*0858*/ 	.word	0x000001e0
        /*085c*/ 	.short	0x010a
        /*085e*/ 	.byte	0x11
	.zero		1


	//   ....[119]....
        /*0860*/ 	.word	0x00004b50
        /*0864*/ 	.word	0x000000ff
        /*0868*/ 	.word	0x00000000
        /*086c*/ 	.short	0x0101
        /*086e*/ 	.byte	0x04
	.zero		1


	//   ....[120]....
        /*0870*/ 	.word	0x00005000
        /*0874*/ 	.word	0x00000003
        /*0878*/ 	.word	0x00000160
        /*087c*/ 	.short	0x010a
        /*087e*/ 	.byte	0xff
	.zero		1


	//   ....[121]....
        /*0880*/ 	.word	0x00005170
        /*0884*/ 	.word	0x00000000
        /*0888*/ 	.word	0x00000000
        /*088c*/ 	.short	0x0101
        /*088e*/ 	.byte	0xff
	.zero		1


	//   ....[122]....
        /*0890*/ 	.word	0x00005630
        /*0894*/ 	.word	0x000000ff
        /*0898*/ 	.word	0x00000158
        /*089c*/ 	.short	0x010a
        /*089e*/ 	.byte	0x11
	.zero		1


	//   ....[123]....
        /*08a0*/ 	.word	0x000057c0
        /*08a4*/ 	.word	0x000000ff
        /*08a8*/ 	.word	0x00000148
        /*08ac*/ 	.short	0x010a
        /*08ae*/ 	.byte	0x11
	.zero		1


	//   ....[124]....
        /*08b0*/ 	.word	0x000059d0
        /*08b4*/ 	.word	0x000000ff
        /*08b8*/ 	.word	0x00000140
        /*08bc*/ 	.short	0x010b
        /*08be*/ 	.byte	0x11
	.zero		1


	//   ....[125]....
        /*08c0*/ 	.word	0x000059e0
        /*08c4*/ 	.word	0x000000ff
        /*08c8*/ 	.word	0x00000000
        /*08cc*/ 	.short	0x0101
        /*08ce*/ 	.byte	0x37
	.zero		1


	//   ....[126]....
        /*08d0*/ 	.word	0x00005a20
        /*08d4*/ 	.word	0x00000000
        /*08d8*/ 	.word	0x00000148
        /*08dc*/ 	.short	0x010a
        /*08de*/ 	.byte	0xff
	.zero		1


	//   ....[127]....
        /*08e0*/ 	.word	0x00005d60
        /*08e4*/ 	.word	0x00000003
        /*08e8*/ 	.word	0x00000160
        /*08ec*/ 	.short	0x010a
        /*08ee*/ 	.byte	0xff
	.zero		1


	//   ....[128]....
        /*08f0*/ 	.word	0x00005ee0
        /*08f4*/ 	.word	0x00000000
        /*08f8*/ 	.word	0x00000000
        /*08fc*/ 	.short	0x0101
        /*08fe*/ 	.byte	0xff
	.zero		1


	//   ....[129]....
        /*0900*/ 	.word	0x00006980
        /*0904*/ 	.word	0x000000ff
        /*0908*/ 	.word	0x00000140
        /*090c*/ 	.short	0x010a
        /*090e*/ 	.byte	0x2c
	.zero		1


	//   ....[130]....
        /*0910*/ 	.word	0x00006990
        /*0914*/ 	.word	0x00000095
        /*0918*/ 	.word	0x00000180
        /*091c*/ 	.short	0x010a
        /*091e*/ 	.byte	0xff
	.zero		1


	//   ....[131]....
        /*0920*/ 	.word	0x00006b20
        /*0924*/ 	.word	0x000000ff
        /*0928*/ 	.word	0x00000140
        /*092c*/ 	.short	0x010a
        /*092e*/ 	.byte	0x2c
	.zero		1


	//   ....[132]....
        /*0930*/ 	.word	0x00006c20
        /*0934*/ 	.word	0x000000ff
        /*0938*/ 	.word	0x00000000
        /*093c*/ 	.short	0x0101
        /*093e*/ 	.byte	0x04
	.zero		1


	//   ....[133]....
        /*0940*/ 	.word	0x00006c80
        /*0944*/ 	.word	0x00000095
        /*0948*/ 	.word	0x00000180
        /*094c*/ 	.short	0x010a
        /*094e*/ 	.byte	0xff
	.zero		1


	//   ....[134]....
        /*0950*/ 	.word	0x00006fa0
        /*0954*/ 	.word	0x00000095
        /*0958*/ 	.word	0x00000000
        /*095c*/ 	.short	0x0101
        /*095e*/ 	.byte	0xff
	.zero		1


	//   ....[135]....
        /*0960*/ 	.word	0x000081c0
        /*0964*/ 	.word	0x00000000
        /*0968*/ 	.word	0x000001d0
        /*096c*/ 	.short	0x010a
        /*096e*/ 	.byte	0xff
	.zero		1


	//   ....[136]....
        /*0970*/ 	.word	0x00008220
        /*0974*/ 	.word	0x00000000
        /*0978*/ 	.word	0x000000a0
        /*097c*/ 	.short	0x010a
        /*097e*/ 	.byte	0xff
	.zero		1


	//   ....[137]....
        /*0980*/ 	.word	0x00008280
        /*0984*/ 	.word	0x00000000
        /*0988*/ 	.word	0x000000a0
        /*098c*/ 	.short	0x010a
        /*098e*/ 	.byte	0xff
	.zero		1


	//   ....[138]....
        /*0990*/ 	.word	0x000082d0
        /*0994*/ 	.word	0x00000003
        /*0998*/ 	.word	0x00000160
        /*099c*/ 	.short	0x010a
        /*099e*/ 	.byte	0xff
	.zero		1


	//   ....[139]....
        /*09a0*/ 	.word	0x00008330
        /*09a4*/ 	.word	0x00000000
        /*09a8*/ 	.word	0x00000000
        /*09ac*/ 	.short	0x010a
        /*09ae*/ 	.byte	0xff
	.zero		1


	//   ....[140]....
        /*09b0*/ 	.word	0x00008390
        /*09b4*/ 	.word	0x00000000
        /*09b8*/ 	.word	0x00000000
        /*09bc*/ 	.short	0x010a
        /*09be*/ 	.byte	0xff
	.zero		1


	//   ....[141]....
        /*09c0*/ 	.word	0x000083f0
        /*09c4*/ 	.word	0x00000000
        /*09c8*/ 	.word	0x00000000
        /*09cc*/ 	.short	0x010a
        /*09ce*/ 	.byte	0xff
	.zero		1


	//   ....[142]....
        /*09d0*/ 	.word	0x00008450
        /*09d4*/ 	.word	0x00000000
        /*09d8*/ 	.word	0x00000000
        /*09dc*/ 	.short	0x010a
        /*09de*/ 	.byte	0xff
	.zero		1


	//   ....[143]....
        /*09e0*/ 	.word	0x000084b0
        /*09e4*/ 	.word	0x00000000
        /*09e8*/ 	.word	0x00000000
        /*09ec*/ 	.short	0x010a
        /*09ee*/ 	.byte	0xff
	.zero		1


	//   ....[144]....
        /*09f0*/ 	.word	0x00008510
        /*09f4*/ 	.word	0x00000000
        /*09f8*/ 	.word	0x00000000
        /*09fc*/ 	.short	0x010a
        /*09fe*/ 	.byte	0xff
	.zero		1


	//   ....[145]....
        /*0a00*/ 	.word	0x00008570
        /*0a04*/ 	.word	0x00000000
        /*0a08*/ 	.word	0x00000000
        /*0a0c*/ 	.short	0x010a
        /*0a0e*/ 	.byte	0xff
	.zero		1


	//   ....[146]....
        /*0a10*/ 	.word	0x000085d0
        /*0a14*/ 	.word	0x00000000
        /*0a18*/ 	.word	0x00000000
        /*0a1c*/ 	.short	0x010a
        /*0a1e*/ 	.byte	0xff
	.zero		1


	//   ....[147]....
        /*0a20*/ 	.word	0x00008630
        /*0a24*/ 	.word	0x00000000
        /*0a28*/ 	.word	0x00000000
        /*0a2c*/ 	.short	0x010a
        /*0a2e*/ 	.byte	0xff
	.zero		1


	//   ....[148]....
        /*0a30*/ 	.word	0x00008690
        /*0a34*/ 	.word	0x00000000
        /*0a38*/ 	.word	0x00000000
        /*0a3c*/ 	.short	0x010a
        /*0a3e*/ 	.byte	0xff
	.zero		1


	//   ....[149]....
        /*0a40*/ 	.word	0x000086f0
        /*0a44*/ 	.word	0x00000000
        /*0a48*/ 	.word	0x00000000
        /*0a4c*/ 	.short	0x010a
        /*0a4e*/ 	.byte	0xff
	.zero		1


	//   ....[150]....
        /*0a50*/ 	.word	0x00008750
        /*0a54*/ 	.word	0x00000000
        /*0a58*/ 	.word	0x00000000
        /*0a5c*/ 	.short	0x010a
        /*0a5e*/ 	.byte	0xff
	.zero		1


	//   ....[151]....
        /*0a60*/ 	.word	0x000087b0
        /*0a64*/ 	.word	0x00000000
        /*0a68*/ 	.word	0x00000000
        /*0a6c*/ 	.short	0x010a
        /*0a6e*/ 	.byte	0xff
	.zero		1


	//   ....[152]....
        /*0a70*/ 	.word	0x00008810
        /*0a74*/ 	.word	0x00000000
        /*0a78*/ 	.word	0x00000000
        /*0a7c*/ 	.short	0x010a
        /*0a7e*/ 	.byte	0xff
	.zero		1


	//   ....[153]....
        /*0a80*/ 	.word	0x00008870
        /*0a84*/ 	.word	0x00000000
        /*0a88*/ 	.word	0x00000000
        /*0a8c*/ 	.short	0x010a
        /*0a8e*/ 	.byte	0xff
	.zero		1


	//   ....[154]....
        /*0a90*/ 	.word	0x000088d0
        /*0a94*/ 	.word	0x00000000
        /*0a98*/ 	.word	0x00000000
        /*0a9c*/ 	.short	0x010a
        /*0a9e*/ 	.byte	0xff
	.zero		1


	//   ....[155]....
        /*0aa0*/ 	.word	0x00008930
        /*0aa4*/ 	.word	0x00000000
        /*0aa8*/ 	.word	0x00000000
        /*0aac*/ 	.short	0x010a
        /*0aae*/ 	.byte	0xff
	.zero		1


	//   ....[156]....
        /*0ab0*/ 	.word	0x00008990
        /*0ab4*/ 	.word	0x00000000
        /*0ab8*/ 	.word	0x00000000
        /*0abc*/ 	.short	0x010a
        /*0abe*/ 	.byte	0xff
	.zero		1


	//   ....[157]....
        /*0ac0*/ 	.word	0x000089f0
        /*0ac4*/ 	.word	0x00000000
        /*0ac8*/ 	.word	0x00000000
        /*0acc*/ 	.short	0x010a
        /*0ace*/ 	.byte	0xff
	.zero		1


	//   ....[158]....
        /*0ad0*/ 	.word	0x00008a40
        /*0ad4*/ 	.word	0x00000002
        /*0ad8*/ 	.word	0x000001c0
        /*0adc*/ 	.short	0x010a
        /*0ade*/ 	.byte	0xff
	.zero		1


	//   ....[159]....
        /*0ae0*/ 	.word	0x00008aa0
        /*0ae4*/ 	.word	0x00000002
        /*0ae8*/ 	.word	0x00000170
        /*0aec*/ 	.short	0x010a
        /*0aee*/ 	.byte	0xff
	.zero		1


	//   ....[160]....
        /*0af0*/ 	.word	0x00008af0
        /*0af4*/ 	.word	0x00000002
        /*0af8*/ 	.word	0x00000160
        /*0afc*/ 	.short	0x010a
        /*0afe*/ 	.byte	0xff
	.zero		1


	//   ....[161]....
        /*0b00*/ 	.word	0x00008b50
        /*0b04*/ 	.word	0x00000000
        /*0b08*/ 	.word	0x00000170
        /*0b0c*/ 	.short	0x010a
        /*0b0e*/ 	.byte	0xff
	.zero		1


	//   ....[162]....
        /*0b10*/ 	.word	0x00008bb0
        /*0b14*/ 	.word	0x00000005
        /*0b18*/ 	.word	0x00000008
        /*0b1c*/ 	.short	0x010a
        /*0b1e*/ 	.byte	0xff
	.zero		1


	//   ....[163]....
        /*0b20*/ 	.word	0x00008ca0
        /*0b24*/ 	.word	0x00000000
        /*0b28*/ 	.word	0x00000008
        /*0b2c*/ 	.short	0x010a
        /*0b2e*/ 	.byte	0xff
	.zero		1


	//   ....[164]....
        /*0b30*/ 	.word	0x00008cf0
        /*0b34*/ 	.word	0x00000000
        /*0b38*/ 	.word	0x00000160
        /*0b3c*/ 	.short	0x010a
        /*0b3e*/ 	.byte	0xff
	.zero		1


	//   ....[165]....
        /*0b40*/ 	.word	0x00008d50
        /*0b44*/ 	.word	0x00000000
        /*0b48*/ 	.word	0x000001a0
        /*0b4c*/ 	.short	0x010a
        /*0b4e*/ 	.byte	0xff
	.zero		1


	//   ....[166]....
        /*0b50*/ 	.word	0x00008db0
        /*0b54*/ 	.word	0x00000000
        /*0b58*/ 	.word	0x00000000
        /*0b5c*/ 	.short	0x010a
        /*0b5e*/ 	.byte	0xff
	.zero		1


	//   ....[167]....
        /*0b60*/ 	.word	0x00008e10
        /*0b64*/ 	.word	0x00000000
        /*0b68*/ 	.word	0x00000000
        /*0b6c*/ 	.short	0x010a
        /*0b6e*/ 	.byte	0xff
	.zero		1


	//   ....[168]....
        /*0b70*/ 	.word	0x00008e70
        /*0b74*/ 	.word	0x00000000
        /*0b78*/ 	.word	0x00000000
        /*0b7c*/ 	.short	0x010a
        /*0b7e*/ 	.byte	0xff
	.zero		1


	//   ....[169]....
        /*0b80*/ 	.word	0x00008ed0
        /*0b84*/ 	.word	0x00000000
        /*0b88*/ 	.word	0x00000000
        /*0b8c*/ 	.short	0x010a
        /*0b8e*/ 	.byte	0xff
	.zero		1


	//   ....[170]....
        /*0b90*/ 	.word	0x00008f30
        /*0b94*/ 	.word	0x00000000
        /*0b98*/ 	.word	0x000001e0
        /*0b9c*/ 	.short	0x010a
        /*0b9e*/ 	.byte	0xff
	.zero		1


	//   ....[171]....
        /*0ba0*/ 	.word	0x00008f80
        /*0ba4*/ 	.word	0x00000003
        /*0ba8*/ 	.word	0x00000160
        /*0bac*/ 	.short	0x010a
        /*0bae*/ 	.byte	0xff
	.zero		1


	//   ....[172]....
        /*0bb0*/ 	.word	0x00008fe0
        /*0bb4*/ 	.word	0x00000000
        /*0bb8*/ 	.word	0x00000158
        /*0bbc*/ 	.short	0x010a
        /*0bbe*/ 	.byte	0xff
	.zero		1


	//   ....[173]....
        /*0bc0*/ 	.word	0x00009040
        /*0bc4*/ 	.word	0x00000000
        /*0bc8*/ 	.word	0x00000148
        /*0bcc*/ 	.short	0x010a
        /*0bce*/ 	.byte	0xff
	.zero		1


	//   ....[174]....
        /*0bd0*/ 	.word	0x00009090
        /*0bd4*/ 	.word	0x00000003
        /*0bd8*/ 	.word	0x00000160
        /*0bdc*/ 	.short	0x010a
        /*0bde*/ 	.byte	0xff
	.zero		1


	//   ....[175]....
        /*0be0*/ 	.word	0x000090f0
        /*0be4*/ 	.word	0x00000000
        /*0be8*/ 	.word	0x00000140
        /*0bec*/ 	.short	0x010a
        /*0bee*/ 	.byte	0xff
	.zero		1


	//   ....[176]....
        /*0bf0*/ 	.word	0x00009140
        /*0bf4*/ 	.word	0x00000095
        /*0bf8*/ 	.word	0x00000180
        /*0bfc*/ 	.short	0x010a
        /*0bfe*/ 	.byte	0xff
	.zero		1


	//----- nvinfo : EIATTR_NUM_MBARRIERS
	.align		4
.L_47:
        /*0c00*/ 	.byte	0x03, 0x38
        /*0c02*/ 	.short	0x003d


	//----- nvinfo : EIATTR_EXIT_INSTR_OFFSETS
	.align		4
        /*0c04*/ 	.byte	0x04, 0x1c
        /*0c06*/ 	.short	(.L_49 - .L_48)


	//   ....[0]....
.L_48:
        /*0c08*/ 	.word	0x00003590


	//   ....[1]....
        /*0c0c*/ 	.word	0x00003a80


	//   ....[2]....
        /*0c10*/ 	.word	0x00003ae0


	//   ....[3]....
        /*0c14*/ 	.word	0x00004d80


	//   ....[4]....
        /*0c18*/ 	.word	0x00005a50


	//   ....[5]....
        /*0c1c*/ 	.word	0x00005a90


	//   ....[6]....
        /*0c20*/ 	.word	0x000081b0


	//----- nvinfo : EIATTR_MAX_THREADS
	.align		4
.L_49:
        /*0c24*/ 	.byte	0x04, 0x05
        /*0c26*/ 	.short	(.L_51 - .L_50)
.L_50:
        /*0c28*/ 	.word	0x00000100
        /*0c2c*/ 	.word	0x00000001
        /*0c30*/ 	.word	0x00000001


	//----- nvinfo : EIATTR_CRS_STACK_SIZE
	.align		4
.L_51:
        /*0c34*/ 	.byte	0x04, 0x1e
        /*0c36*/ 	.short	(.L_53 - .L_52)
.L_52:
        /*0c38*/ 	.word	0x00000000


	//----- nvinfo : EIATTR_CBANK_PARAM_SIZE
	.align		4
.L_53:
        /*0c3c*/ 	.byte	0x03, 0x19
        /*0c3e*/ 	.short	0x0800


	//----- nvinfo : EIATTR_PARAM_CBANK
	.align		4
        /*0c40*/ 	.byte	0x04, 0x0a
        /*0c42*/ 	.short	(.L_55 - .L_54)
	.align		4
.L_54:
        /*0c44*/ 	.word	index@(.nv.constant0._ZN7cutlass13device_kernelINS_4gemm6kernel13GemmUniversalIN4cute5tupleIJiiiiEEENS1_10collective13CollectiveMmaINS1_35MainloopSm100TmaUmmaWarpSpecializedILi20ELi2ELi4ENS5_IJNS4_1CILi4EEENSA_ILi1EEESC_EEEEENS5_IJNSA_ILi256EEENSA_ILi64EEESG_EEEaNS5_IJlSC_lEEEaSI_NS4_8TiledMMAINS4_8MMA_AtomIJNS4_21SM100_MMA_S8_2x1SM_SSIaaiLi256ELi64ELNS4_4UMMA5MajorE0ELSN_0ELNSM_8SaturateE0EEEEEENS4_6LayoutINS5_IJSC_SC_SC_EEENS5_IJNSA_ILi0EEEST_ST_EEEEENS5_IJNS4_10UnderscoreESW_SW_EEEEENS4_18SM100_TMA_2SM_LOADENS4_14ComposedLayoutINS4_7SwizzleILi2ELi4ELi3EEENS4_18smem_ptr_flag_bitsILi8EEENSR_INS5_IJNSA_ILi8EEESG_EEENS5_IJSG_SC_EEEEEEEvNS4_8identityENS4_28SM100_TMA_2SM_LOAD_MULTICASTES19_vS1A_EENS_8epilogue10collective18CollectiveEpilogueINS1D_23Sm100TmaWarpSpecializedILi1ELi1ELi64ELb0ELb0EEEJNS5_IJNSA_ILi128EEESG_SG_EEENS5_IJNSR_IS1I_SC_EENSR_ISG_SC_EEEEEaSI_aSI_NS1D_6fusion15FusionCallbacksIS1H_NS1N_17LinearCombinationIaiaiLNS_15FloatRoundStyleE2EEES1J_S1M_JEEENS4_5SM1004TMEM4LOAD26SM100_TMEM_LOAD_32dp32b64xENS4_13SM90_TMA_LOADES19_NS4_39AutoVectorizingCopyWithAssumedAlignmentILi128EEENS4_14SM90_TMA_STOREES19_S1Z_S1Z_EEEvvEEEEvNT_6ParamsE)
        /*0c48*/ 	.short	0x0380
        /*0c4a*/ 	.short	0x0800


	//----- nvinfo : EIATTR_SW_WAR
	.align		4
.L_55:
        /*0c4c*/ 	.byte	0x04, 0x36
        /*0c4e*/ 	.short	(.L_57 - .L_56)
.L_56:
        /*0c50*/ 	.word	0x00000008
.L_57:


//--------------------- .nv.callgraph             --------------------------
	.section	.nv.callgraph,"",@"SHT_CUDA_CALLGRAPH"
	.align	4
	.sectionentsize	8
	.align		4
        /*0000*/ 	.word	0x00000000
	.align		4
        /*0004*/ 	.word	0xffffffff
	.align		4
        /*0008*/ 	.word	index@(_ZN7cutlass13device_kernelINS_4gemm6kernel13GemmUniversalIN4cute5tupleIJiiiiEEENS1_10collective13CollectiveMmaINS1_35MainloopSm100TmaUmmaWarpSpecializedILi20ELi2ELi4ENS5_IJNS4_1CILi4EEENSA_ILi1EEESC_EEEEENS5_IJNSA_ILi256EEENSA_ILi64EEESG_EEEaNS5_IJlSC_lEEEaSI_NS4_8TiledMMAINS4_8MMA_AtomIJNS4_21SM100_MMA_S8_2x1SM_SSIaaiLi256ELi64ELNS4_4UMMA5MajorE0ELSN_0ELNSM_8SaturateE0EEEEEENS4_6LayoutINS5_IJSC_SC_SC_EEENS5_IJNSA_ILi0EEEST_ST_EEEEENS5_IJNS4_10UnderscoreESW_SW_EEEEENS4_18SM100_TMA_2SM_LOADENS4_14ComposedLayoutINS4_7SwizzleILi2ELi4ELi3EEENS4_18smem_ptr_flag_bitsILi8EEENSR_INS5_IJNSA_ILi8EEESG_EEENS5_IJSG_SC_EEEEEEEvNS4_8identityENS4_28SM100_TMA_2SM_LOAD_MULTICASTES19_vS1A_EENS_8epilogue10collective18CollectiveEpilogueINS1D_23Sm100TmaWarpSpecializedILi1ELi1ELi64ELb0ELb0EEEJNS5_IJNSA_ILi128EEESG_SG_EEENS5_IJNSR_IS1I_SC_EENSR_ISG_SC_EEEEEaSI_aSI_NS1D_6fusion15FusionCallbacksIS1H_NS1N_17LinearCombinationIaiaiLNS_15FloatRoundStyleE2EEES1J_S1M_JEEENS4_5SM1004TMEM4LOAD26SM100_TMEM_LOAD_32dp32b64xENS4_13SM90_TMA_LOADES19_NS4_39AutoVectorizingCopyWithAssumedAlignmentILi128EEENS4_14SM90_TMA_STOREES19_S1Z_S1Z_EEEvvEEEEvNT_6ParamsE)
	.align		4
        /*000c*/ 	.word	index@(__assertfail)
	.align		4
        /*0010*/ 	.word	0x00000000
	.align		4
        /*0014*/ 	.word	0xfffffffe
	.align		4
        /*0018*/ 	.word	0x00000000
	.align		4
        /*001c*/ 	.word	0xfffffffd
	.align		4
        /*0020*/ 	.word	0x00000000
	.align		4
        /*0024*/ 	.word	0xfffffffc


//--------------------- .nv.constant4             --------------------------
	.section	.nv.constant4,"a",@progbits
	.align	8
	.align		8
.nv.constant4:
        /*0000*/ 	.dword	__assertfail
	.align		8
        /*0008*/ 	.dword	__unnamed_1
	.align		8
        /*0010*/ 	.dword	__unnamed_2
	.align		8
        /*0018*/ 	.dword	_ZN40_INTERNAL_6237cd1b_4_k_cu_b1709c30_335584cuda3std3__45__cpo5beginE
	.align		8
        /*0020*/ 	.dword	_ZN40_INTERNAL_6237cd1b_4_k_cu_b1709c30_335584cuda3std3__45__cpo3endE
	.align		8
        /*0028*/ 	.dword	_ZN40_INTERNAL_6237cd1b_4_k_cu_b1709c30_335584cuda3std3__45__cpo6cbeginE
	.align		8
        /*0030*/ 	.dword	_ZN40_INTERNAL_6237cd1b_4_k_cu_b1709c30_335584cuda3std3__45__cpo4cendE
	.align		8
        /*0038*/ 	.dword	_ZN40_INTERNAL_6237cd1b_4_k_cu_b1709c30_335584cuda3std3__442_GLOBAL__N__6237cd1b_4_k_cu_b1709c30_335586ignoreE
	.align		8
        /*0040*/ 	.dword	_ZN40_INTERNAL_6237cd1b_4_k_cu_b1709c30_335584cuda3std3__419piecewise_constructE
	.align		8
        /*0048*/ 	.dword	_ZN40_INTERNAL_6237cd1b_4_k_cu_b1709c30_335584cuda3std3__48in_placeE
	.align		8
        /*0050*/ 	.dword	_ZN40_INTERNAL_6237cd1b_4_k_cu_b1709c30_335584cuda3std6ranges3__45__cpo4swapE
	.align		8
        /*0058*/ 	.dword	_ZN40_INTERNAL_6237cd1b_4_k_cu_b1709c30_335584cuda3std6ranges3__45__cpo9iter_moveE
	.align		8
        /*0060*/ 	.dword	_ZN40_INTERNAL_6237cd1b_4_k_cu_b1709c30_335584cute7productE
	.align		8
        /*0068*/ 	.dword	_ZN40_INTERNAL_6237cd1b_4_k_cu_b1709c30_335584cute1_E
	.align		8
        /*0070*/ 	.dword	$str$25
	.align		8
        /*0078*/ 	.dword	$str$26
	.align		8
        /*0080*/ 	.dword	$str$27
	.align		8
        /*0088*/ 	.dword	$str$28


//--------------------- .text._ZN7cutlass13device_kernelINS_4gemm6kernel13GemmUniversalIN4cute5tupleIJiiiiEEENS1_10collective13CollectiveMmaINS1_35MainloopSm100TmaUmmaWarpSpecializedILi20ELi2ELi4ENS5_IJNS4_1CILi4EEENSA_ILi1EEESC_EEEEENS5_IJNSA_ILi256EEENSA_ILi64EEESG_EEEaNS5_IJlSC_lEEEaSI_NS4_8TiledMMAINS4_8MMA_AtomIJNS4_21SM100_MMA_S8_2x1SM_SSIaaiLi256ELi64ELNS4_4UMMA5MajorE0ELSN_0ELNSM_8SaturateE0EEEEEENS4_6LayoutINS5_IJSC_SC_SC_EEENS5_IJNSA_ILi0EEEST_ST_EEEEENS5_IJNS4_10UnderscoreESW_SW_EEEEENS4_18SM100_TMA_2SM_LOADENS4_14ComposedLayoutINS4_7SwizzleILi2ELi4ELi3EEENS4_18smem_ptr_flag_bitsILi8EEENSR_INS5_IJNSA_ILi8EEESG_EEENS5_IJSG_SC_EEEEEEEvNS4_8identityENS4_28SM100_TMA_2SM_LOAD_MULTICASTES19_vS1A_EENS_8epilogue10collective18CollectiveEpilogueINS1D_23Sm100TmaWarpSpecializedILi1ELi1ELi64ELb0ELb0EEEJNS5_IJNSA_ILi128EEESG_SG_EEENS5_IJNSR_IS1I_SC_EENSR_ISG_SC_EEEEEaSI_aSI_NS1D_6fusion15FusionCallbacksIS1H_NS1N_17LinearCombinationIaiaiLNS_15FloatRoundStyleE2EEES1J_S1M_JEEENS4_5SM1004TMEM4LOAD26SM100_TMEM_LOAD_32dp32b64xENS4_13SM90_TMA_LOADES19_NS4_39AutoVectorizingCopyWithAssumedAlignmentILi128EEENS4_14SM90_TMA_STOREES19_S1Z_S1Z_EEEvvEEEEvNT_6ParamsE --------------------------
	.section	.text._ZN7cutlass13device_kernelINS_4gemm6kernel13GemmUniversalIN4cute5tupleIJiiiiEEENS1_10collective13CollectiveMmaINS1_35MainloopSm100TmaUmmaWarpSpecializedILi20ELi2ELi4ENS5_IJNS4_1CILi4EEENSA_ILi1EEESC_EEEEENS5_IJNSA_ILi256EEENSA_ILi64EEESG_EEEaNS5_IJlSC_lEEEaSI_NS4_8TiledMMAINS4_8MMA_AtomIJNS4_21SM100_MMA_S8_2x1SM_SSIaaiLi256ELi64ELNS4_4UMMA5MajorE0ELSN_0ELNSM_8SaturateE0EEEEEENS4_6LayoutINS5_IJSC_SC_SC_EEENS5_IJNSA_ILi0EEEST_ST_EEEEENS5_IJNS4_10UnderscoreESW_SW_EEEEENS4_18SM100_TMA_2SM_LOADENS4_14ComposedLayoutINS4_7SwizzleILi2ELi4ELi3EEENS4_18smem_ptr_flag_bitsILi8EEENSR_INS5_IJNSA_ILi8EEESG_EEENS5_IJSG_SC_EEEEEEEvNS4_8identityENS4_28SM100_TMA_2SM_LOAD_MULTICASTES19_vS1A_EENS_8epilogue10collective18CollectiveEpilogueINS1D_23Sm100TmaWarpSpecializedILi1ELi1ELi64ELb0ELb0EEEJNS5_IJNSA_ILi128EEESG_SG_EEENS5_IJNSR_IS1I_SC_EENSR_ISG_SC_EEEEEaSI_aSI_NS1D_6fusion15FusionCallbacksIS1H_NS1N_17LinearCombinationIaiaiLNS_15FloatRoundStyleE2EEES1J_S1M_JEEENS4_5SM1004TMEM4LOAD26SM100_TMEM_LOAD_32dp32b64xENS4_13SM90_TMA_LOADES19_NS4_39AutoVectorizingCopyWithAssumedAlignmentILi128EEENS4_14SM90_TMA_STOREES19_S1Z_S1Z_EEEvvEEEEvNT_6ParamsE,"ax",@progbits
	.align	128
.text._ZN7cutlass13device_kernelINS_4gemm6kernel13GemmUniversalIN4cute5tupleIJiiiiEEENS1_10collective13CollectiveMmaINS1_35MainloopSm100TmaUmmaWarpSpecializedILi20ELi2ELi4ENS5_IJNS4_1CILi4EEENSA_ILi1EEESC_EEEEENS5_IJNSA_ILi256EEENSA_ILi64EEESG_EEEaNS5_IJlSC_lEEEaSI_NS4_8TiledMMAINS4_8MMA_AtomIJNS4_21SM100_MMA_S8_2x1SM_SSIaaiLi256ELi64ELNS4_4UMMA5MajorE0ELSN_0ELNSM_8SaturateE0EEEEEENS4_6LayoutINS5_IJSC_SC_SC_EEENS5_IJNSA_ILi0EEEST_ST_EEEEENS5_IJNS4_10UnderscoreESW_SW_EEEEENS4_18SM100_TMA_2SM_LOADENS4_14ComposedLayoutINS4_7SwizzleILi2ELi4ELi3EEENS4_18smem_ptr_flag_bitsILi8EEENSR_INS5_IJNSA_ILi8EEESG_EEENS5_IJSG_SC_EEEEEEEvNS4_8identityENS4_28SM100_TMA_2SM_LOAD_MULTICASTES19_vS1A_EENS_8epilogue10collective18CollectiveEpilogueINS1D_23Sm100TmaWarpSpecializedILi1ELi1ELi64ELb0ELb0EEEJNS5_IJNSA_ILi128EEESG_SG_EEENS5_IJNSR_IS1I_SC_EENSR_ISG_SC_EEEEEaSI_aSI_NS1D_6fusion15FusionCallbacksIS1H_NS1N_17LinearCombinationIaiaiLNS_15FloatRoundStyleE2EEES1J_S1M_JEEENS4_5SM1004TMEM4LOAD26SM100_TMEM_LOAD_32dp32b64xENS4_13SM90_TMA_LOADES19_NS4_39AutoVectorizingCopyWithAssumedAlignmentILi128EEENS4_14SM90_TMA_STOREES19_S1Z_S1Z_EEEvvEEEEvNT_6ParamsE:
        .type           _ZN7cutlass13device_kernelINS_4gemm6kernel13GemmUniversalIN4cute5tupleIJiiiiEEENS1_10collective13CollectiveMmaINS1_35MainloopSm100TmaUmmaWarpSpecializedILi20ELi2ELi4ENS5_IJNS4_1CILi4EEENSA_ILi1EEESC_EEEEENS5_IJNSA_ILi256EEENSA_ILi64EEESG_EEEaNS5_IJlSC_lEEEaSI_NS4_8TiledMMAINS4_8MMA_AtomIJNS4_21SM100_MMA_S8_2x1SM_SSIaaiLi256ELi64ELNS4_4UMMA5MajorE0ELSN_0ELNSM_8SaturateE0EEEEEENS4_6LayoutINS5_IJSC_SC_SC_EEENS5_IJNSA_ILi0EEEST_ST_EEEEENS5_IJNS4_10UnderscoreESW_SW_EEEEENS4_18SM100_TMA_2SM_LOADENS4_14ComposedLayoutINS4_7SwizzleILi2ELi4ELi3EEENS4_18smem_ptr_flag_bitsILi8EEENSR_INS5_IJNSA_ILi8EEESG_EEENS5_IJSG_SC_EEEEEEEvNS4_8identityENS4_28SM100_TMA_2SM_LOAD_MULTICASTES19_vS1A_EENS_8epilogue10collective18CollectiveEpilogueINS1D_23Sm100TmaWarpSpecializedILi1ELi1ELi64ELb0ELb0EEEJNS5_IJNSA_ILi128EEESG_SG_EEENS5_IJNSR_IS1I_SC_EENSR_ISG_SC_EEEEEaSI_aSI_NS1D_6fusion15FusionCallbacksIS1H_NS1N_17LinearCombinationIaiaiLNS_15FloatRoundStyleE2EEES1J_S1M_JEEENS4_5SM1004TMEM4LOAD26SM100_TMEM_LOAD_32dp32b64xENS4_13SM90_TMA_LOADES19_NS4_39AutoVectorizingCopyWithAssumedAlignmentILi128EEENS4_14SM90_TMA_STOREES19_S1Z_S1Z_EEEvvEEEEvNT_6ParamsE,@function
        .size           _ZN7cutlass13device_kernelINS_4gemm6kernel13GemmUniversalIN4cute5tupleIJiiiiEEENS1_10collective13CollectiveMmaINS1_35MainloopSm100TmaUmmaWarpSpecializedILi20ELi2ELi4ENS5_IJNS4_1CILi4EEENSA_ILi1EEESC_EEEEENS5_IJNSA_ILi256EEENSA_ILi64EEESG_EEEaNS5_IJlSC_lEEEaSI_NS4_8TiledMMAINS4_8MMA_AtomIJNS4_21SM100_MMA_S8_2x1SM_SSIaaiLi256ELi64ELNS4_4UMMA5MajorE0ELSN_0ELNSM_8SaturateE0EEEEEENS4_6LayoutINS5_IJSC_SC_SC_EEENS5_IJNSA_ILi0EEEST_ST_EEEEENS5_IJNS4_10UnderscoreESW_SW_EEEEENS4_18SM100_TMA_2SM_LOADENS4_14ComposedLayoutINS4_7SwizzleILi2ELi4ELi3EEENS4_18smem_ptr_flag_bitsILi8EEENSR_INS5_IJNSA_ILi8EEESG_EEENS5_IJSG_SC_EEEEEEEvNS4_8identityENS4_28SM100_TMA_2SM_LOAD_MULTICASTES19_vS1A_EENS_8epilogue10collective18CollectiveEpilogueINS1D_23Sm100TmaWarpSpecializedILi1ELi1ELi64ELb0ELb0EEEJNS5_IJNSA_ILi128EEESG_SG_EEENS5_IJNSR_IS1I_SC_EENSR_ISG_SC_EEEEEaSI_aSI_NS1D_6fusion15FusionCallbacksIS1H_NS1N_17LinearCombinationIaiaiLNS_15FloatRoundStyleE2EEES1J_S1M_JEEENS4_5SM1004TMEM4LOAD26SM100_TMEM_LOAD_32dp32b64xENS4_13SM90_TMA_LOADES19_NS4_39AutoVectorizingCopyWithAssumedAlignmentILi128EEENS4_14SM90_TMA_STOREES19_S1Z_S1Z_EEEvvEEEEvNT_6ParamsE,(.L_x_198 - _ZN7cutlass13device_kernelINS_4gemm6kernel13GemmUniversalIN4cute5tupleIJiiiiEEENS1_10collective13CollectiveMmaINS1_35MainloopSm100TmaUmmaWarpSpecializedILi20ELi2ELi4ENS5_IJNS4_1CILi4EEENSA_ILi1EEESC_EEEEENS5_IJNSA_ILi256EEENSA_ILi64EEESG_EEEaNS5_IJlSC_lEEEaSI_NS4_8TiledMMAINS4_8MMA_AtomIJNS4_21SM100_MMA_S8_2x1SM_SSIaaiLi256ELi64ELNS4_4UMMA5MajorE0ELSN_0ELNSM_8SaturateE0EEEEEENS4_6LayoutINS5_IJSC_SC_SC_EEENS5_IJNSA_ILi0EEEST_ST_EEEEENS5_IJNS4_10UnderscoreESW_SW_EEEEENS4_18SM100_TMA_2SM_LOADENS4_14ComposedLayoutINS4_7SwizzleILi2ELi4ELi3EEENS4_18smem_ptr_flag_bitsILi8EEENSR_INS5_IJNSA_ILi8EEESG_EEENS5_IJSG_SC_EEEEEEEvNS4_8identityENS4_28SM100_TMA_2SM_LOAD_MULTICASTES19_vS1A_EENS_8epilogue10collective18CollectiveEpilogueINS1D_23Sm100TmaWarpSpecializedILi1ELi1ELi64ELb0ELb0EEEJNS5_IJNSA_ILi128EEESG_SG_EEENS5_IJNSR_IS1I_SC_EENSR_ISG_SC_EEEEEaSI_aSI_NS1D_6fusion15FusionCallbacksIS1H_NS1N_17LinearCombinationIaiaiLNS_15FloatRoundStyleE2EEES1J_S1M_JEEENS4_5SM1004TMEM4LOAD26SM100_TMEM_LOAD_32dp32b64xENS4_13SM90_TMA_LOADES19_NS4_39AutoVectorizingCopyWithAssumedAlignmentILi128EEENS4_14SM90_TMA_STOREES19_S1Z_S1Z_EEEvvEEEEvNT_6ParamsE)
        .other          _ZN7cutlass13device_kernelINS_4gemm6kernel13GemmUniversalIN4cute5tupleIJiiiiEEENS1_10collective13CollectiveMmaINS1_35MainloopSm100TmaUmmaWarpSpecializedILi20ELi2ELi4ENS5_IJNS4_1CILi4EEENSA_ILi1EEESC_EEEEENS5_IJNSA_ILi256EEENSA_ILi64EEESG_EEEaNS5_IJlSC_lEEEaSI_NS4_8TiledMMAINS4_8MMA_AtomIJNS4_21SM100_MMA_S8_2x1SM_SSIaaiLi256ELi64ELNS4_4UMMA5MajorE0ELSN_0ELNSM_8SaturateE0EEEEEENS4_6LayoutINS5_IJSC_SC_SC_EEENS5_IJNSA_ILi0EEEST_ST_EEEEENS5_IJNS4_10UnderscoreESW_SW_EEEEENS4_18SM100_TMA_2SM_LOADENS4_14ComposedLayoutINS4_7SwizzleILi2ELi4ELi3EEENS4_18smem_ptr_flag_bitsILi8EEENSR_INS5_IJNSA_ILi8EEESG_EEENS5_IJSG_SC_EEEEEEEvNS4_8identityENS4_28SM100_TMA_2SM_LOAD_MULTICASTES19_vS1A_EENS_8epilogue10collective18CollectiveEpilogueINS1D_23Sm100TmaWarpSpecializedILi1ELi1ELi64ELb0ELb0EEEJNS5_IJNSA_ILi128EEESG_SG_EEENS5_IJNSR_IS1I_SC_EENSR_ISG_SC_EEEEEaSI_aSI_NS1D_6fusion15FusionCallbacksIS1H_NS1N_17LinearCombinationIaiaiLNS_15FloatRoundStyleE2EEES1J_S1M_JEEENS4_5SM1004TMEM4LOAD26SM100_TMEM_LOAD_32dp32b64xENS4_13SM90_TMA_LOADES19_NS4_39AutoVectorizingCopyWithAssumedAlignmentILi128EEENS4_14SM90_TMA_STOREES19_S1Z_S1Z_EEEvvEEEEvNT_6ParamsE,@"STO_CUDA_ENTRY STV_DEFAULT"
_ZN7cutlass13device_kernelINS_4gemm6kernel13GemmUniversalIN4cute5tupleIJiiiiEEENS1_10collective13CollectiveMmaINS1_35MainloopSm100TmaUmmaWarpSpecializedILi20ELi2ELi4ENS5_IJNS4_1CILi4EEENSA_ILi1EEESC_EEEEENS5_IJNSA_ILi256EEENSA_ILi64EEESG_EEEaNS5_IJlSC_lEEEaSI_NS4_8TiledMMAINS4_8MMA_AtomIJNS4_21SM100_MMA_S8_2x1SM_SSIaaiLi256ELi64ELNS4_4UMMA5MajorE0ELSN_0ELNSM_8SaturateE0EEEEEENS4_6LayoutINS5_IJSC_SC_SC_EEENS5_IJNSA_ILi0EEEST_ST_EEEEENS5_IJNS4_10UnderscoreESW_SW_EEEEENS4_18SM100_TMA_2SM_LOADENS4_14ComposedLayoutINS4_7SwizzleILi2ELi4ELi3EEENS4_18smem_ptr_flag_bitsILi8EEENSR_INS5_IJNSA_ILi8EEESG_EEENS5_IJSG_SC_EEEEEEEvNS4_8identityENS4_28SM100_TMA_2SM_LOAD_MULTICASTES19_vS1A_EENS_8epilogue10collective18CollectiveEpilogueINS1D_23Sm100TmaWarpSpecializedILi1ELi1ELi64ELb0ELb0EEEJNS5_IJNSA_ILi128EEESG_SG_EEENS5_IJNSR_IS1I_SC_EENSR_ISG_SC_EEEEEaSI_aSI_NS1D_6fusion15FusionCallbacksIS1H_NS1N_17LinearCombinationIaiaiLNS_15FloatRoundStyleE2EEES1J_S1M_JEEENS4_5SM1004TMEM4LOAD26SM100_TMEM_LOAD_32dp32b64xENS4_13SM90_TMA_LOADES19_NS4_39AutoVectorizingCopyWithAssumedAlignmentILi128EEENS4_14SM90_TMA_STOREES19_S1Z_S1Z_EEEvvEEEEvNT_6ParamsE:
[----:B------:R-:W1:Y:S01]  /*0000*/  LDC R1, c[0x0][0x37c] ;  /* 0x0000df00ff017b82 */ /* 0x000e620000000800 */
[----:B------:R-:W2:Y:S01]  /*0010*/  S2R R142, SR_TID.X ;  /* 0x00000000008e7919 */ /* 0x000ea20000002100 */
[----:B------:R-:W3:Y:S06]  /*0020*/  LDCU.64 UR8, c[0x0][0x890] ;  /* 0x00011200ff0877ac */ /* 0x000eec0008000a00 */
[----:B------:R-:W4:Y:S01]  /*0030*/  S2UR UR55, SR_CgaCtaId ;  /* 0x00000000003779c3 */ /* 0x000f220000008800 */
[----:B------:R-:W-:Y:S02]  /*0040*/  PRMT R147, RZ, 0x7610, R147 ;  /* 0x00007610ff937816 */ /* 0x000fe40000000093 */
[----:B------:R-:W-:Y:S01]  /*0050*/  ELECT P1, URZ, PT ;  /* 0x0000000000ff782f */ /* 0x000fe20003820000 */
[----:B---3--:R-:W-:-:S04]  /*0060*/  UISETP.NE.U32.AND UP0, UPT, UR8, URZ, UPT ;  /* 0x000000ff0800728c */ /* 0x008fc8000bf05070 */
[----:B------:R-:W-:Y:S02]  /*0070*/  UISETP.NE.AND.EX UP0, UPT, UR9, URZ, UPT, UP0 ;  /* 0x000000ff0900728c */ /* 0x000fe4000bf05300 */
[----:B----4-:R-:W-:Y:S02]  /*0080*/  ULOP3.LUT UR33, UR55, 0x1, URZ, 0xc0, !UPT ;  /* 0x0000000137217892 */ /* 0x010fe4000f8ec0ff */
[----:B------:R-:W-:Y:S01]  /*0090*/  ULOP3.LUT UR34, UR55, 0x1, URZ, 0x3c, !UPT ;  /* 0x0000000137227892 */ /* 0x000fe2000f8e3cff */
[----:B--2---:R-:W-:-:S05]  /*00a0*/  SHF.R.U32.HI R148, RZ, 0x5, R142 ;  /* 0x00000005ff947819 */ /* 0x004fca000001168e */
[----:B------:R-:W2:Y:S02]  /*00b0*/  SHFL.IDX PT, R0, R148, RZ, 0x1f ;  /* 0x00001fff94007589 */ /* 0x000ea400000e0000 */
[----:B--2---:R-:W-:Y:S01]  /*00c0*/  R2UR UR20, R0 ;  /* 0x00000000001472ca */ /* 0x004fe200000e0000 */
[----:B-1----:R-:W-:-:S14]  /*00d0*/  BRA.U UP0, `(.L_x_0) ;  /* 0x0000000100307547 */ /* 0x002fdc000b800000 */
[----:B------:R-:W1:Y:S02]  /*00e0*/  LDCU.64 UR4, c[0x0][0x888] ;  /* 0x00011100ff0477ac */ /* 0x000e640008000a00 */
[----:B-1----:R-:W-:-:S04]  /*00f0*/  UISETP.NE.U32.AND UP0, UPT, UR4, URZ, UPT ;  /* 0x000000ff0400728c */ /* 0x002fc8000bf05070 */
[----:B------:R-:W-:-:S09]  /*0100*/  UISETP.NE.AND.EX UP0, UPT, UR5, URZ, UPT, UP0 ;  /* 0x000000ff0500728c */ /* 0x000fd2000bf05300 */
[----:B------:R-:W-:Y:S05]  /*0110*/  BRA.U !UP0, `(.L_x_1) ;  /* 0x0000000108147547 */ /* 0x000fea000b800000 */
[----:B------:R-:W1:Y:S01]  /*0120*/  LDC.64 R72, c[0x0][0x888] ;  /* 0x00022200ff487b82 */ /* 0x000e620000000a00 */
[----:B------:R-:W1:Y:S02]  /*0130*/  LDCU.64 UR4, c[0x0][0x358] ;  /* 0x00006b00ff0477ac */ /* 0x000e640008000a00 */
[----:B-1----:R1:W5:Y:S01]  /*0140*/  LDG.E R72, desc[UR4][R72.64] ;  /* 0x0000000448487981 */ /* 0x002362000c1e1900 */
[----:B------:R-:W-:Y:S01]  /*0150*/  HFMA2 R147, -RZ, RZ, 0, 5.9604644775390625e-08 ;  /* 0x00000001ff937431 */ /* 0x000fe200000001ff */
[----:B------:R-:W-:Y:S05]  /*0160*/  BRA `(.L_x_0) ;  /* 0x00000000000c7947 */ /* 0x000fea0003800000 */
.L_x_1:
[----:B------:R-:W1:Y:S01]  /*0170*/  LDCU UR4, c[0x0][0x880] ;  /* 0x00011000ff0477ac */ /* 0x000e620008000800 */
[----:B------:R-:W-:Y:S01]  /*0180*/  HFMA2 R147, -RZ, RZ, 0, 5.9604644775390625e-08 ;  /* 0x00000001ff937431 */ /* 0x000fe200000001ff */
[----:B-1----:R-:W-:-:S07]  /*0190*/  MOV R72, UR4 ;  /* 0x0000000400487c02 */ /* 0x002fce0008000f00 */
.L_x_0:
[----:B------:R-:W2:Y:S02]  /*01a0*/  LDCU.64 UR4, c[0x0][0x8b0] ;  /* 0x00011600ff0477ac */ /* 0x000ea40008000a00 */
[----:B--2---:R-:W-:-:S04]  /*01b0*/  UISETP.NE.U32.AND UP0, UPT, UR4, URZ, UPT ;  /* 0x000000ff0400728c */ /* 0x004fc8000bf05070 */
[----:B------:R-:W-:-:S09]  /*01c0*/  UISETP.NE.AND.EX UP0, UPT, UR5, URZ, UPT, UP0 ;  /* 0x000000ff0500728c */ /* 0x000fd2000bf05300 */
[----:B------:R-:W-:Y:S05]  /*01d0*/  BRA.U UP0, `(.L_x_2) ;  /* 0x0000000100287547 */ /* 0x000fea000b800000 */
[----:B------:R-:W2:Y:S02]  /*01e0*/  LDCU.64 UR4, c[0x0][0x8a8] ;  /* 0x00011500ff0477ac */ /* 0x000ea40008000a00 */
[----:B--2---:R-:W-:-:S04]  /*01f0*/  UISETP.NE.U32.AND UP0, UPT, UR4, URZ, UPT ;  /* 0x000000ff0400728c */ /* 0x004fc8000bf05070 */
[----:B------:R-:W-:-:S09]  /*0200*/  UISETP.NE.AND.EX UP0, UPT, UR5, URZ, UPT, UP0 ;  /* 0x000000ff0500728c */ /* 0x000fd2000bf05300 */
[----:B------:R-:W-:Y:S05]  /*0210*/  BRA.U !UP0, `(.L_x_3) ;  /* 0x0000000108107547 */ /* 0x000fea000b800000 */
[----:B------:R-:W2:Y:S01]  /*0220*/  LDC.64 R70, c[0x0][0x8a8] ;  /* 0x00022a00ff467b82 */ /* 0x000ea20000000a00 */
[----:B------:R-:W2:Y:S02]  /*0230*/  LDCU.64 UR4, c[0x0][0x358] ;  /* 0x00006b00ff0477ac */ /* 0x000ea40008000a00 */
[----:B--2---:R2:W5:Y:S01]  /*0240*/  LDG.E R70, desc[UR4][R70.64] ;  /* 0x0000000446467981 */ /* 0x004562000c1e1900 */
[----:B------:R-:W-:Y:S05]  /*0250*/  BRA `(.L_x_2) ;  /* 0x0000000000087947 */ /* 0x000fea0003800000 */
.L_x_3:
[----:B------:R-:W2:Y:S02]  /*0260*/  LDCU UR4, c[0x0][0x8a0] ;  /* 0x00011400ff0477ac */ /* 0x000ea40008000800 */
[----:B--2---:R-:W-:Y:S02]  /*0270*/  MOV R70, UR4 ;  /* 0x0000000400467c02 */ /* 0x004fe40008000f00 */
.L_x_2:
[----:B------:R-:W-:Y:S01]  /*0280*/  IMAD.U32 R0, RZ, RZ, UR20 ;  /* 0x00000014ff007e24 */ /* 0x000fe2000f8e00ff */
[----:B------:R-:W-:Y:S04]  /*0290*/  BSSY.RECONVERGENT B0, `(.L_x_4) ;  /* 0x000000c000007945 */ /* 0x000fe80003800200 */
[C---:B------:R-:W-:Y:S02]  /*02a0*/  ISETP.NE.OR P2, PT, R0.reuse, 0x1, !P1 ;  /* 0x000000010000780c */ /* 0x040fe40004f45670 */
[----:B------:R-:W-:-:S11]  /*02b0*/  ISETP.NE.OR P0, PT, R0, 0x3, !P1 ;  /* 0x000000030000780c */ /* 0x000fd60004f05670 */
[----:B------:R-:W-:Y:S05]  /*02c0*/  @P2 BRA `(.L_x_5) ;  /* 0x0000000000202947 */ /* 0x000fea0003800000 */
[----:B------:R-:W3:Y:S02]  /*02d0*/  LDCU.64 UR4, c[0x0][0x348] ;  /* 0x00006900ff0477ac */ /* 0x000ee40008000a00 */
[----:B---3--:R-:W-:Y:S02]  /*02e0*/  UIADD3 UR6, UP1, UPT, UR4, 0x80, URZ ;  /* 0x0000008004067890 */ /* 0x008fe4000ff3e0ff */
[----:B------:R-:W-:Y:S02]  /*02f0*/  UIADD3 UR4, UP0, UPT, UR4, 0x180, URZ ;  /* 0x0000018004047890 */ /* 0x000fe4000ff1e0ff */
[----:B------:R-:W-:Y:S02]  /*0300*/  UIADD3.X UR7, UPT, UPT, URZ, UR5, URZ, UP1, !UPT ;  /* 0x00000005ff077290 */ /* 0x000fe40008ffe4ff */
[----:B------:R-:W-:-:S07]  /*0310*/  UIADD3.X UR5, UPT, UPT, URZ, UR5, URZ, UP0, !UPT ;  /* 0x00000005ff057290 */ /* 0x000fce00087fe4ff */
[----:B------:R3:W-:Y:S02]  /*0320*/  UTMACCTL.PF [UR6] ;  /* 0x00000000060079b9 */ /* 0x0007e40008040000 */
[----:B------:R3:W-:Y:S02]  /*0330*/  UTMACCTL.PF [UR4] ;  /* 0x00000000040079b9 */ /* 0x0007e40008040000 */
[----:B---3--:R-:W-:Y:S01]  /*0340*/  NOP ;  /* 0x0000000000007918 */ /* 0x008fe20000000000 */
.L_x_5:
[----:B------:R-:W-:Y:S05]  /*0350*/  BSYNC.RECONVERGENT B0 ;  /* 0x0000000000007941 */ /* 0x000fea0003800200 */
.L_x_4:
[----:B------:R-:W-:Y:S04]  /*0360*/  BSSY.RECONVERGENT B0, `(.L_x_6) ;  /* 0x000000a000007945 */ /* 0x000fe80003800200 */
        /* <DEDUP_REMOVED lines=9> */
.L_x_7:
[----:B------:R-:W-:Y:S05]  /*0400*/  BSYNC.RECONVERGENT B0 ;  /* 0x0000000000007941 */ /* 0x000fea0003800200 */
.L_x_6:
[----:B------:R-:W3:Y:S01]  /*0410*/  LDCU.64 UR4, c[0x0][0x888] ;  /* 0x00011100ff0477ac */ /* 0x000ee20008000a00 */
[----:B------:R-:W-:Y:S02]  /*0420*/  UISETP.EQ.U32.AND UP2, UPT, UR8, URZ, UPT ;  /* 0x000000ff0800728c */ /* 0x000fe4000bf42070 */
[----:B------:R-:W-:Y:S02]  /*0430*/  UPLOP3.LUT UP4, UPT, UPT, UPT, UPT, 0x80, 0x8 ;  /* 0x000000000008789c */ /* 0x000fe40003f8f070 */
[----:B---3--:R-:W-:-:S04]  /*0440*/  UISETP.NE.U32.AND UP0, UPT, UR4, URZ, UPT ;  /* 0x000000ff0400728c */ /* 0x008fc8000bf05070 */
[----:B------:R-:W-:-:S04]  /*0450*/  UISETP.NE.AND.EX UP1, UPT, UR5, URZ, UPT, UP0 ;  /* 0x000000ff0500728c */ /* 0x000fc8000bf25300 */
[----:B------:R-:W-:-:S04]  /*0460*/  UISETP.EQ.OR.EX UP3, UPT, UR9, URZ, !UP1, UP2 ;  /* 0x000000ff0900728c */ /* 0x000fc8000cf62720 */
[----:B------:R-:W-:-:S05]  /*0470*/  UP2UR UR61, UPR, URZ, 0x8 ;  /* 0x00000008ff3d7883 */ /* 0x000fca0008000000 */
[----:B------:R-:W-:Y:S07]  /*0480*/  BRA.U !UP3, `(.L_x_8) ;  /* 0x000000010b207547 */ /* 0x000fee000b800000 */
[----:B-----5:R-:W-:Y:S01]  /*0490*/  R2UR UR5, R72 ;  /* 0x00000000480572ca */ /* 0x020fe200000e0000 */
[----:B------:R-:W-:Y:S02]  /*04a0*/  UISETP.NE.U32.AND UP2, UPT, UR8, URZ, UPT ;  /* 0x000000ff0800728c */ /* 0x000fe4000bf45070 */
[----:B------:R-:W-:Y:S02]  /*04b0*/  USEL UR4, URZ, 0xffffffff, UP1 ;  /* 0xffffffffff047887 */ /* 0x000fe40008800000 */
[----:B------:R-:W-:-:S08]  /*04c0*/  UISETP.NE.AND.EX UP2, UPT, UR9, URZ, UPT, UP2 ;  /* 0x000000ff0900728c */ /* 0x000fd0000bf45320 */
[----:B------:R-:W-:-:S04]  /*04d0*/  UISETP.NE.AND UP0, UPT, UR5, URZ, UPT ;  /* 0x000000ff0500728c */ /* 0x000fc8000bf05270 */
[----:B------:R-:W-:-:S04]  /*04e0*/  @!UP2 USEL UR4, URZ, 0xffffffff, UP0 ;  /* 0xffffffffff04a887 */ /* 0x000fc80008000000 */
[----:B------:R-:W-:-:S04]  /*04f0*/  ULOP3.LUT UR4, UR4, 0x1, URZ, 0xc0, !UPT ;  /* 0x0000000104047892 */ /* 0x000fc8000f8ec0ff */
[----:B------:R-:W-:-:S11]  /*0500*/  UISETP.NE.U32.AND UP4, UPT, UR4, 0x1, UPT ;  /* 0x000000010400788c */ /* 0x000fd6000bf85070 */
.L_x_8:
[----:B------:R-:W3:Y:S01]  /*0510*/  SHFL.IDX PT, R0, R148, RZ, 0x1f ;  /* 0x00001fff94007589 */ /* 0x000ee200000e0000 */
[----:B------:R-:W-:-:S04]  /*0520*/  UISETP.NE.AND UP0, UPT, UR20, 0x2, UPT ;  /* 0x000000021400788c */ /* 0x000fc8000bf05270 */
[----:B------:R-:W-:Y:S02]  /*0530*/  UISETP.EQ.AND UP2, UPT, UR33, URZ, !UP0 ;  /* 0x000000ff2100728c */ /* 0x000fe4000c742270 */
[----:B------:R-:W-:-:S04]  /*0540*/  USEL UR37, URZ, 0x1, UP0 ;  /* 0x00000001ff257887 */ /* 0x000fc80008000000 */
[----:B------:R-:W-:Y:S02]  /*0550*/  PLOP3.LUT P3, PT, P1, PT, UP2, 0x80, 0x8 ;  /* 0x000000000008781c */ /* 0x000fe40000f6f028 */
[----:B---3--:R-:W-:-:S13]  /*0560*/  ISETP.NE.AND P0, PT, R0, RZ, PT ;  /* 0x000000ff0000720c */ /* 0x008fda0003f05270 */
[----:B------:R-:W-:Y:S05]  /*0570*/  @P0 BRA `(.L_x_9) ;  /* 0x0000000000e00947 */ /* 0x000fea0003800000 */
[----:B------:R-:W-:Y:S01]  /*0580*/  ELECT P0, URZ, PT ;  /* 0x0000000000ff782f */ /* 0x000fe20003800000 */
[----:B------:R-:W-:-:S12]  /*0590*/  BSSY.RECONVERGENT B0, `(.L_x_9) ;  /* 0x0000036000007945 */ /* 0x000fd80003800200 */
[----:B------:R-:W-:Y:S05]  /*05a0*/  @!P0 BRA `(.L_x_10) ;  /* 0x0000000000d08947 */ /* 0x000fea0003800000 */
[----:B------:R-:W-:Y:S01]  /*05b0*/  UMOV UR4, 0x400 ;  /* 0x0000040000047882 */ /* 0x000fe20000000000 */
[----:B------:R-:W-:Y:S01]  /*05c0*/  UMOV UR8, 0x1 ;  /* 0x0000000100087882 */ /* 0x000fe20000000000 */
[----:B------:R-:W-:Y:S01]  /*05d0*/  UMOV UR6, 0x2 ;  /* 0x0000000200067882 */ /* 0x000fe20000000000 */
[----:B------:R-:W-:Y:S02]  /*05e0*/  ULEA UR4, UR55, UR4, 0x18 ;  /* 0x0000000437047291 */ /* 0x000fe4000f8ec0ff */
[----:B------:R-:W-:-:S04]  /*05f0*/  UIADD3 UR8, UPT, UPT, -UR8, 0x100000, URZ ;  /* 0x0010000008087890 */ /* 0x000fc8000fffe1ff */
[----:B------:R-:W-:Y:S02]  /*0600*/  USHF.L.U32 UR9, UR8, 0xb, URZ ;  /* 0x0000000b08097899 */ /* 0x000fe400080006ff */
[----:B------:R-:W-:Y:S02]  /*0610*/  USHF.L.U32 UR8, UR8, 0x1, URZ ;  /* 0x0000000108087899 */ /* 0x000fe400080006ff */
[----:B------:R-:W-:-:S04]  /*0620*/  UIADD3 UR6, UPT, UPT, -UR6, 0x100000, URZ ;  /* 0x0010000006067890 */ /* 0x000fc8000fffe1ff */
[----:B------:R-:W-:Y:S02]  /*0630*/  USHF.L.U32 UR7, UR6, 0xb, URZ ;  /* 0x0000000b06077899 */ /* 0x000fe400080006ff */
[----:B------:R-:W-:Y:S01]  /*0640*/  USHF.L.U32 UR6, UR6, 0x1, URZ ;  /* 0x0000000106067899 */ /* 0x000fe200080006ff */
[----:B------:R-:W3:Y:S03]  /*0650*/  FENCE.VIEW.ASYNC.S ;  /* 0x00000000000073c6 */ /* 0x000ee60000000000 */
[----:B---3--:R3:W4:Y:S08]  /*0660*/  SYNCS.EXCH.64 URZ, [UR4], UR8 ;  /* 0x0000000804ff75b2 */ /* 0x0087300008000100 */
[----:B------:R3:W1:Y:S01]  /*0670*/  SYNCS.EXCH.64 URZ, [UR4+0xa0], UR6 ;  /* 0x0000a00604ff75b2 */ /* 0x0006620008000100 */
        /* <DEDUP_REMOVED lines=37> */
[----:B------:R3:W1:Y:S02]  /*08d0*/  SYNCS.EXCH.64 URZ, [UR4+0x138], UR6 ;  /* 0x0001380604ff75b2 */ /* 0x0006640008000100 */
[----:B---34-:R-:W-:Y:S01]  /*08e0*/  NOP ;  /* 0x0000000000007918 */ /* 0x018fe20000000000 */
.L_x_10:
[----:B------:R-:W-:Y:S05]  /*08f0*/  BSYNC.RECONVERGENT B0 ;  /* 0x0000000000007941 */ /* 0x000fea0003800200 */
.L_x_9:
[----:B------:R-:W3:Y:S01]  /*0900*/  SHFL.IDX PT, R0, R148, RZ, 0x1f ;  /* 0x00001fff94007589 */ /* 0x000ee200000e0000 */
[----:B------:R-:W-:Y:S01]  /*0910*/  NOP ;  /* 0x0000000000007918 */ /* 0x000fe20000000000 */
[----:B---3--:R-:W-:-:S13]  /*0920*/  ISETP.NE.AND P0, PT, R0, 0x1, PT ;  /* 0x000000010000780c */ /* 0x008fda0003f05270 */
[----:B------:R-:W-:Y:S05]  /*0930*/  @P0 BRA `(.L_x_11) ;  /* 0x00000000003c0947 */ /* 0x000fea0003800000 */
        /* <DEDUP_REMOVED lines=10> */
[----:B------:R-:W-:Y:S01]  /*09e0*/  ELECT P0, URZ, PT ;  /* 0x0000000000ff782f */ /* 0x000fe20003800000 */
[----:B------:R-:W3:Y:S02]  /*09f0*/  FENCE.VIEW.ASYNC.S ;  /* 0x00000000000073c6 */ /* 0x000ee40000000000 */
[----:B---3--:R3:W4:Y:S08]  /*0a00*/  SYNCS.EXCH.64 URZ, [UR4+0x140], UR8 ;  /* 0x0001400804ff75b2 */ /* 0x0087300008000100 */
[----:B------:R3:W1:Y:S01]  /*0a10*/  SYNCS.EXCH.64 URZ, [UR4+0x148], UR6 ;  /* 0x0001480604ff75b2 */ /* 0x0006620008000100 */
[----:B------:R-:W-:Y:S01]  /*0a20*/  NOP ;  /* 0x0000000000007918 */ /* 0x000fe20000000000 */
.L_x_11:
[----:B------:R-:W2:Y:S01]  /*0a30*/  SHFL.IDX PT, R0, R148, RZ, 0x1f ;  /* 0x00001fff94007589 */ /* 0x000ea200000e0000 */
[----:B------:R-:W-:Y:S01]  /*0a40*/  NOP ;  /* 0x0000000000007918 */ /* 0x000fe20000000000 */
[----:B--2---:R-:W-:-:S13]  /*0a50*/  ISETP.NE.AND P0, PT, R0, 0x3, PT ;  /* 0x000000030000780c */ /* 0x004fda0003f05270 */
[----:B------:R-:W-:Y:S05]  /*0a60*/  @P0 BRA `(.L_x_12) ;  /* 0x00000000002c0947 */ /* 0x000fea0003800000 */
[----:B---3--:R-:W-:Y:S01]  /*0a70*/  UMOV UR6, 0x400 ;  /* 0x0000040000067882 */ /* 0x008fe20000000000 */
[----:B------:R-:W-:Y:S01]  /*0a80*/  UMOV UR4, 0x20 ;  /* 0x0000002000047882 */ /* 0x000fe20000000000 */
[----:B------:R-:W-:Y:S02]  /*0a90*/  ULEA UR6, UR55, UR6, 0x18 ;  /* 0x0000000637067291 */ /* 0x000fe4000f8ec0ff */
[----:B------:R-:W-:-:S04]  /*0aa0*/  UIADD3 UR4, UPT, UPT, -UR4, 0x100000, URZ ;  /* 0x0010000004047890 */ /* 0x000fc8000fffe1ff */
[----:B------:R-:W-:Y:S02]  /*0ab0*/  USHF.L.U32 UR5, UR4, 0xb, URZ ;  /* 0x0000000b04057899 */ /* 0x000fe400080006ff */
[----:B------:R-:W-:Y:S01]  /*0ac0*/  USHF.L.U32 UR4, UR4, 0x1, URZ ;  /* 0x0000000104047899 */ /* 0x000fe200080006ff */
[----:B------:R-:W-:Y:S01]  /*0ad0*/  ELECT P0, URZ, PT ;  /* 0x0000000000ff782f */ /* 0x000fe20003800000 */
[----:B------:R-:W2:Y:S10]  /*0ae0*/  FENCE.VIEW.ASYNC.S ;  /* 0x00000000000073c6 */ /* 0x000eb40000000000 */
[----:B--2---:R2:W3:Y:S01]  /*0af0*/  SYNCS.EXCH.64 URZ, [UR6+0x150], UR4 ;  /* 0x0001500406ff75b2 */ /* 0x0044e20008000100 */
[----:B------:R2:W1:Y:S01]  /*0b00*/  SYNCS.EXCH.64 URZ, [UR6+0x158], UR4 ;  /* 0x0001580406ff75b2 */ /* 0x0004620008000100 */
[----:B------:R-:W-:Y:S01]  /*0b10*/  NOP ;  /* 0x0000000000007918 */ /* 0x000fe20000000000 */
.L_x_12:
[----:B------:R-:W4:Y:S01]  /*0b20*/  SHFL.IDX PT, R0, R148, RZ, 0x1f ;  /* 0x00001fff94007589 */ /* 0x000f2200000e0000 */
[----:B------:R-:W-:Y:S01]  /*0b30*/  NOP ;  /* 0x0000000000007918 */ /* 0x000fe20000000000 */
[----:B----4-:R-:W-:-:S13]  /*0b40*/  ISETP.NE.AND P0, PT, R0, 0x4, PT ;  /* 0x000000040000780c */ /* 0x010fda0003f05270 */
[----:B------:R-:W-:Y:S05]  /*0b50*/  @P0 BRA `(.L_x_13) ;  /* 0x0000000000480947 */ /* 0x000fea0003800000 */
[----:B--23--:R-:W-:Y:S01]  /*0b60*/  UMOV UR4, 0x3a0 ;  /* 0x000003a000047882 */ /* 0x00cfe20000000000 */
[----:B------:R-:W-:Y:S01]  /*0b70*/  UMOV UR6, 0x400 ;  /* 0x0000040000067882 */ /* 0x000fe20000000000 */
[----:B------:R-:W-:Y:S01]  /*0b80*/  USEL UR4, UR4, 0x320, UP4 ;  /* 0x0000032004047887 */ /* 0x000fe2000a000000 */
        /* <DEDUP_REMOVED lines=9> */
[----:B------:R-:W2:Y:S02]  /*0c20*/  FENCE.VIEW.ASYNC.S ;  /* 0x00000000000073c6 */ /* 0x000ea40000000000 */
[----:B--2---:R4:W2:Y:S08]  /*0c30*/  SYNCS.EXCH.64 URZ, [UR6+0x160], UR8 ;  /* 0x0001600806ff75b2 */ /* 0x0048b00008000100 */
[----:B------:R4:W3:Y:S01]  /*0c40*/  SYNCS.EXCH.64 URZ, [UR6+0x170], UR4 ;  /* 0x0001700406ff75b2 */ /* 0x0008e20008000100 */
[----:B------:R4:W1:Y:S01]  /*0c50*/  SYNCS.EXCH.64 URZ, [UR6+0x168], UR8 ;  /* 0x0001680806ff75b2 */ /* 0x0008620008000100 */
[----:B------:R4:W1:Y:S02]  /*0c60*/  SYNCS.EXCH.64 URZ, [UR6+0x178], UR4 ;  /* 0x0001780406ff75b2 */ /* 0x0008640008000100 */
[----:B----4-:R-:W-:Y:S01]  /*0c70*/  NOP ;  /* 0x0000000000007918 */ /* 0x010fe20000000000 */
.L_x_13:
[----:B------:R-:W4:Y:S01]  /*0c80*/  SHFL.IDX PT, R0, R148, RZ, 0x1f ;  /* 0x00001fff94007589 */ /* 0x000f2200000e0000 */
[----:B------:R-:W-:Y:S01]  /*0c90*/  NOP ;  /* 0x0000000000007918 */ /* 0x000fe20000000000 */
[----:B----4-:R-:W-:-:S13]  /*0ca0*/  ISETP.NE.AND P0, PT, R0, 0x5, PT ;  /* 0x000000050000780c */ /* 0x010fda0003f05270 */
[----:B------:R-:W-:Y:S05]  /*0cb0*/  @P0 BRA `(.L_x_14) ;  /* 0x0000000000540947 */ /* 0x000fea0003800000 */
[----:B--23--:R-:W-:Y:S01]  /*0cc0*/  UMOV UR4, 0x400 ;  /* 0x0000040000047882 */ /* 0x00cfe20000000000 */
        /* <DEDUP_REMOVED lines=14> */
[----:B------:R4:W1:Y:S01]  /*0db0*/  SYNCS.EXCH.64 URZ, [UR4+0x1a8], UR8 ;  /* 0x0001a80804ff75b2 */ /* 0x0008620008000100 */
[----:B------:R4:W1:Y:S01]  /*0dc0*/  SYNCS.EXCH.64 URZ, [UR4+0x190], UR6 ;  /* 0x0001900604ff75b2 */ /* 0x0008620008000100 */
[----:B------:R4:W1:Y:S01]  /*0dd0*/  SYNCS.EXCH.64 URZ, [UR4+0x1b0], UR8 ;  /* 0x0001b00804ff75b2 */ /* 0x0008620008000100 */
[----:B------:R4:W1:Y:S01]  /*0de0*/  SYNCS.EXCH.64 URZ, [UR4+0x198], UR6 ;  /* 0x0001980604ff75b2 */ /* 0x0008620008000100 */
[----:B------:R4:W1:Y:S02]  /*0df0*/  SYNCS.EXCH.64 URZ, [UR4+0x1b8], UR8 ;  /* 0x0001b80804ff75b2 */ /* 0x0008640008000100 */
[----:B----4-:R-:W-:Y:S01]  /*0e00*/  NOP ;  /* 0x0000000000007918 */ /* 0x010fe20000000000 */
.L_x_14:
[----:B------:R-:W4:Y:S01]  /*0e10*/  SHFL.IDX PT, R0, R148, RZ, 0x1f ;  /* 0x00001fff94007589 */ /* 0x000f2200000e0000 */
[----:B------:R-:W-:Y:S01]  /*0e20*/  ISETP.NE.OR P1, PT, RZ, UR20, !P1 ;  /* 0x00000014ff007c0c */ /* 0x000fe2000cf25670 */
[----:B------:R-:W-:Y:S01]  /*0e30*/  NOP ;  /* 0x0000000000007918 */ /* 0x000fe20000000000 */
[----:B----4-:R-:W-:-:S13]  /*0e40*/  ISETP.NE.AND P0, PT, R0, 0x3, PT ;  /* 0x000000030000780c */ /* 0x010fda0003f05270 */
[----:B------:R-:W-:Y:S05]  /*0e50*/  @P0 BRA `(.L_x_15) ;  /* 0x0000000000340947 */ /* 0x000fea0003800000 */
[----:B--23--:R-:W-:Y:S01]  /*0e60*/  UMOV UR4, 0x400 ;  /* 0x0000040000047882 */ /* 0x00cfe20000000000 */
[----:B------:R-:W-:Y:S01]  /*0e70*/  UMOV UR6, 0x20 ;  /* 0x0000002000067882 */ /* 0x000fe20000000000 */
[----:B------:R-:W-:Y:S02]  /*0e80*/  ULEA UR4, UR55, UR4, 0x18 ;  /* 0x0000000437047291 */ /* 0x000fe4000f8ec0ff */
[----:B------:R-:W-:-:S04]  /*0e90*/  UIADD3 UR6, UPT, UPT, -UR6, 0x100000, URZ ;  /* 0x0010000006067890 */ /* 0x000fc8000fffe1ff */
[----:B------:R-:W-:Y:S02]  /*0ea0*/  USHF.L.U32 UR7, UR6, 0xb, URZ ;  /* 0x0000000b06077899 */ /* 0x000fe400080006ff */
[----:B------:R-:W-:Y:S01]  /*0eb0*/  USHF.L.U32 UR6, UR6, 0x1, URZ ;  /* 0x0000000106067899 */ /* 0x000fe200080006ff */
[----:B------:R-:W-:Y:S01]  /*0ec0*/  ELECT P0, URZ, PT ;  /* 0x0000000000ff782f */ /* 0x000fe20003800000 */
[----:B------:R-:W2:Y:S10]  /*0ed0*/  FENCE.VIEW.ASYNC.S ;  /* 0x00000000000073c6 */ /* 0x000eb40000000000 */
[----:B--2---:R4:W2:Y:S01]  /*0ee0*/  SYNCS.EXCH.64 URZ, [UR4+0x1c0], UR6 ;  /* 0x0001c00604ff75b2 */ /* 0x0048a20008000100 */
[----:B------:R4:W3:Y:S01]  /*0ef0*/  SYNCS.EXCH.64 URZ, [UR4+0x1d0], UR6 ;  /* 0x0001d00604ff75b2 */ /* 0x0008e20008000100 */
[----:B------:R4:W1:Y:S01]  /*0f00*/  SYNCS.EXCH.64 URZ, [UR4+0x1c8], UR6 ;  /* 0x0001c80604ff75b2 */ /* 0x0008620008000100 */
[----:B------:R4:W1:Y:S02]  /*0f10*/  SYNCS.EXCH.64 URZ, [UR4+0x1d8], UR6 ;  /* 0x0001d80604ff75b2 */ /* 0x0008640008000100 */
[----:B----4-:R-:W-:Y:S01]  /*0f20*/  NOP ;  /* 0x0000000000007918 */ /* 0x010fe20000000000 */
.L_x_15:
[----:B------:R-:W-:Y:S01]  /*0f30*/  VOTEU.ALL UP0, P1 ;  /* 0x0000000000ff7886 */ /* 0x000fe20000800000 */
[----:B--23--:R-:W-:Y:S01]  /*0f40*/  UMOV UR4, 0x20 ;  /* 0x0000002000047882 */ /* 0x00cfe20000000000 */
[----:B------:R-:W2:Y:S01]  /*0f50*/  LDCU UR7, c[0x0][0x36c] ;  /* 0x00006d80ff0777ac */ /* 0x000ea20008000800 */
[----:B------:R-:W-:Y:S01]  /*0f60*/  NOP ;  /* 0x0000000000007918 */ /* 0x000fe20000000000 */
[----:B------:R-:W-:Y:S01]  /*0f70*/  LOP3.LUT R0, R142, 0x1f, RZ, 0xc0, !PT ;  /* 0x0000001f8e007812 */ /* 0x000fe200078ec0ff */
[----:B------:R-:W-:Y:S01]  /*0f80*/  @!UP0 UMOV UR6, 0x400 ;  /* 0x0000040000068882 */ /* 0x000fe20000000000 */
[----:B------:R-:W-:-:S04]  /*0f90*/  @!UP0 UIADD3 UR4, UPT, UPT, -UR4, 0x100000, URZ ;  /* 0x0010000004048890 */ /* 0x000fc8000fffe1ff */
[----:B------:R-:W-:Y:S02]  /*0fa0*/  @!UP0 USHF.L.U32 UR5, UR4, 0xb, URZ ;  /* 0x0000000b04058899 */ /* 0x000fe400080006ff */
[----:B------:R-:W-:Y:S02]  /*0fb0*/  @!UP0 USHF.L.U32 UR4, UR4, 0x1, URZ ;  /* 0x0000000104048899 */ /* 0x000fe400080006ff */
[----:B------:R-:W-:Y:S01]  /*0fc0*/  @!UP0 ULEA UR6, UR55, UR6, 0x18 ;  /* 0x0000000637068291 */ /* 0x000fe2000f8ec0ff */
[----:B------:R-:W-:Y:S01]  /*0fd0*/  VOTEU.ALL UP0, P1 ;  /* 0x0000000000ff7886 */ /* 0x000fe20000800000 */
[----:B------:R-:W-:Y:S02]  /*0fe0*/  UISETP.NE.AND UP5, UPT, UR20, URZ, UPT ;  /* 0x000000ff1400728c */ /* 0x000fe4000bfa5270 */
[----:B--2---:R-:W-:Y:S01]  /*0ff0*/  UISETP.EQ.U32.AND UP6, UPT, UR7, 0x1, UPT ;  /* 0x000000010700788c */ /* 0x004fe2000bfc2070 */
[----:B------:R-:W2:Y:S07]  /*1000*/  FENCE.VIEW.ASYNC.S ;  /* 0x00000000000073c6 */ /* 0x000eae0000000000 */
[----:B--2---:R2:W3:Y:S01]  /*1010*/  @!UP0 SYNCS.EXCH.64 URZ, [UR6+0x1e0], UR4 ;  /* 0x0001e00406ff85b2 */ /* 0x0044e20008000100 */
[----:B------:R-:W-:Y:S05]  /*1020*/  BRA.U !UP6, `(.L_x_16) ;  /* 0x000000010e087547 */ /* 0x000fea000b800000 */
[----:B-1-3--:R-:W-:Y:S01]  /*1030*/  UCGABAR_ARV ;  /* 0x00000000000079c7 */ /* 0x00afe20008000000 */
[----:B------:R-:W-:Y:S05]  /*1040*/  BRA `(.L_x_17) ;  /* 0x0000000000047947 */ /* 0x000fea0003800000 */
.L_x_16:
[----:B-1-3--:R-:W-:Y:S01]  /*1050*/  NOP ;  /* 0x0000000000007918 */ /* 0x00afe20000000000 */
.L_x_17:
[----:B------:R-:W1:Y:S01]  /*1060*/  S2UR UR23, SR_CTAID.X ;  /* 0x00000000001779c3 */ /* 0x000e620000002500 */
[----:B------:R-:W-:-:S05]  /*1070*/  CS2R.32 R3, SR_CgaSize ;  /* 0x0000000000037805 */ /* 0x000fca0000008a00 */
[----:B------:R-:W-:-:S05]  /*1080*/  IMAD R3, R3, -0xa0, RZ ;  /* 0xffffff6003037824 */ /* 0x000fca00078e02ff */
[----:B--2---:R-:W-:-:S14]  /*1090*/  R2UR UR5, R3 ;  /* 0x00000000030572ca */ /* 0x004fdc00000e0000 */
[----:B------:R-:W2:Y:S01]  /*10a0*/  LDCU UR5, c[0x0][UR5+0x2b0] ;  /* 0x00005600050577ac */ /* 0x000ea20008000800 */
[----:B------:R-:W-:-:S05]  /*10b0*/  CS2R.32 R3, SR_CgaSize ;  /* 0x0000000000037805 */ /* 0x000fca0000008a00 */
[----:B------:R-:W-:-:S05]  /*10c0*/  IMAD R3, R3, -0xa0, RZ ;  /* 0xffffff6003037824 */ /* 0x000fca00078e02ff */
[----:B------:R-:W-:-:S14]  /*10d0*/  R2UR UR4, R3 ;  /* 0x00000000030472ca */ /* 0x000fdc00000e0000 */
[----:B------:R-:W3:Y:S01]  /*10e0*/  LDCU UR4, c[0x0][UR4+0x2b4] ;  /* 0x00005680040477ac */ /* 0x000ee20008000800 */
[----:B------:R-:W4:Y:S01]  /*10f0*/  S2UR UR46, SR_CTAID.Y ;  /* 0x00000000002e79c3 */ /* 0x000f220000002600 */
[----:B------:R-:W-:-:S05]  /*1100*/  CS2R.32 R3, SR_CgaSize ;  /* 0x0000000000037805 */ /* 0x000fca0000008a00 */
[----:B------:R-:W-:-:S05]  /*1110*/  IMAD R3, R3, -0xa0, RZ ;  /* 0xffffff6003037824 */ /* 0x000fca00078e02ff */
[----:B------:R-:W-:-:S14]  /*1120*/  R2UR UR57, R3 ;  /* 0x00000000033972ca */ /* 0x000fdc00000e0000 */
[----:B------:R-:W3:Y:S01]  /*1130*/  LDCU UR57, c[0x0][UR57+0x2a0] ;  /* 0x00005400393977ac */ /* 0x000ee20008000800 */
[----:B------:R-:W-:-:S05]  /*1140*/  CS2R.32 R3, SR_CgaSize ;  /* 0x0000000000037805 */ /* 0x000fca0000008a00 */
[----:B------:R-:W-:-:S05]  /*1150*/  IMAD R3, R3, -0xa0, RZ ;  /* 0xffffff6003037824 */ /* 0x000fca00078e02ff */
[----:B------:R-:W-:-:S14]  /*1160*/  R2UR UR60, R3 ;  /* 0x00000000033c72ca */ /* 0x000fdc00000e0000 */
[----:B------:R-:W3:Y:S01]  /*1170*/  LDCU UR60, c[0x0][UR60+0x2a4] ;  /* 0x000054803c3c77ac */ /* 0x000ee20008000800 */
[----:B------:R-:W-:Y:S01]  /*1180*/  UISETP.GT.U32.AND UP0, UPT, UR33, 0xffff, UPT ;  /* 0x0000ffff2100788c */ /* 0x000fe2000bf04070 */
[----:B------:R-:W3:Y:S01]  /*1190*/  LDCU UR21, c[0x0][0xb24] ;  /* 0x00016480ff1577ac */ /* 0x000ee20008000800 */
[----:B------:R-:W3:Y:S01]  /*11a0*/  LDCU UR42, c[0x0][0xb24] ;  /* 0x00016480ff2a77ac */ /* 0x000ee20008000800 */
[----:B-1----:R-:W-:Y:S01]  /*11b0*/  I2FP.F32.U32 R3, UR23 ;  /* 0x0000001700037c45 */ /* 0x002fe20008201000 */
[----:B------:R-:W1:Y:S04]  /*11c0*/  LDCU UR27, c[0x0][0xb30] ;  /* 0x00016600ff1b77ac */ /* 0x000e680008000800 */
[----:B--2---:R-:W-:Y:S01]  /*11d0*/  FMUL R3, R3, UR5 ;  /* 0x0000000503037c20 */ /* 0x004fe20008400000 */
[----:B------:R-:W-:Y:S01]  /*11e0*/  USEL UR5, UR33, 0xffff, !UP0 ;  /* 0x0000ffff21057887 */ /* 0x000fe2000c000000 */
[----:B----4-:R-:W-:Y:S01]  /*11f0*/  I2FP.F32.U32 R2, UR46 ;  /* 0x0000002e00027c45 */ /* 0x010fe20008201000 */
[----:B------:R-:W-:-:S03]  /*1200*/  USHF.L.U32 UR24, UR55, 0x9, URZ ;  /* 0x0000000937187899 */ /* 0x000fc600080006ff */
[----:B------:R-:W2:Y:S01]  /*1210*/  F2I.U32.TRUNC.NTZ R3, R3 ;  /* 0x0000000300037305 */ /* 0x000ea2000020f000 */
[----:B------:R-:W-:Y:S01]  /*1220*/  ULOP3.LUT UR22, UR5, 0xffff, URZ, 0xc0, !UPT ;  /* 0x0000ffff05167892 */ /* 0x000fe2000f8ec0ff */
[----:B---3--:R-:W-:-:S06]  /*1230*/  FMUL R2, R2, UR4 ;  /* 0x0000000402027c20 */ /* 0x008fcc0008400000 */
[----:B------:R-:W3:Y:S01]  /*1240*/  F2I.U32.TRUNC.NTZ R2, R2 ;  /* 0x0000000200027305 */ /* 0x000ee2000020f000 */
[----:B--2---:R-:W-:Y:S02]  /*1250*/  R2UR UR4, R3 ;  /* 0x00000000030472ca */ /* 0x004fe400000e0000 */
[----:B------:R-:W-:Y:S02]  /*1260*/  PRMT R3, RZ, 0x7610, R3 ;  /* 0x00007610ff037816 */ /* 0x000fe40000000003 */
[----:B---3--:R-:W-:Y:S02]  /*1270*/  R2UR UR6, R2 ;  /* 0x00000000020672ca */ /* 0x008fe400000e0000 */
[----:B------:R-:W-:-:S07]  /*1280*/  PRMT R2, RZ, 0x7610, R2 ;  /* 0x00007610ff027816 */ /* 0x000fce0000000002 */
[----:B------:R-:W-:-:S04]  /*1290*/  UIADD3 UR5, UPT, UPT, -UR4, URZ, URZ ;  /* 0x000000ff04057290 */ /* 0x000fc8000fffe1ff */
[----:B------:R-:W-:Y:S02]  /*12a0*/  UIMAD UR57, UR57, UR5, UR23 ;  /* 0x00000005393972a4 */ /* 0x000fe4000f8e0217 */
[----:B------:R-:W-:-:S04]  /*12b0*/  UIADD3 UR4, UPT, UPT, -UR6, URZ, URZ ;  /* 0x000000ff06047290 */ /* 0x000fc8000fffe1ff */
[----:B------:R-:W-:Y:S01]  /*12c0*/  UIMAD UR60, UR60, UR4, UR46 ;  /* 0x000000043c3c72a4 */ /* 0x000fe2000f8e022e */
[----:B-1----:R-:W-:Y:S11]  /*12d0*/  BRA.U UP5, `(.L_x_18) ;  /* 0x00000001053c7547 */ /* 0x002ff6000b800000 */
[----:B------:R-:W-:Y:S02]  /*12e0*/  UISETP.NE.AND UP0, UPT, UR60, URZ, UPT ;  /* 0x000000ff3c00728c */ /* 0x000fe4000bf05270 */
[----:B------:R-:W-:Y:S02]  /*12f0*/  ULOP3.LUT UR4, UR57, 0x2, URZ, 0x3c, !UPT ;  /* 0x0000000239047892 */ /* 0x000fe4000f8e3cff */
[----:B------:R-:W-:Y:S02]  /*1300*/  UISETP.GT.U32.AND UP2, UPT, UR57, 0x1, UP0 ;  /* 0x000000013900788c */ /* 0x000fe40008744070 */
[----:B------:R-:W-:Y:S02]  /*1310*/  UISETP.GT.U32.AND UP0, UPT, UR4, 0x1, UP0 ;  /* 0x000000010400788c */ /* 0x000fe40008704070 */
[----:B------:R-:W-:Y:S02]  /*1320*/  USEL UR5, URZ, 0x2, UP2 ;  /* 0x00000002ff057887 */ /* 0x000fe40009000000 */
[----:B------:R-:W-:-:S02]  /*1330*/  USEL UR6, URZ, 0x1, UP2 ;  /* 0x00000001ff067887 */ /* 0x000fc40009000000 */
[----:B------:R-:W-:Y:S02]  /*1340*/  USEL UR4, URZ, 0x4, UP0 ;  /* 0x00000004ff047887 */ /* 0x000fe40008000000 */
[----:B------:R-:W-:Y:S02]  /*1350*/  ULOP3.LUT UR7, UR57, 0xfffffffe, URZ, 0xc0, !UPT ;  /* 0xfffffffe39077892 */ /* 0x000fe4000f8ec0ff */
[----:B------:R-:W-:Y:S02]  /*1360*/  USEL UR8, URZ, 0x8, UP0 ;  /* 0x00000008ff087887 */ /* 0x000fe40008000000 */
[----:B------:R-:W-:-:S03]  /*1370*/  UIADD3 UR4, UPT, UPT, UR4, UR5, UR6 ;  /* 0x0000000504047290 */ /* 0x000fc6000fffe006 */
[----:B------:R-:W-:Y:S01]  /*1380*/  UMOV UR5, 0x3 ;  /* 0x0000000300057882 */ /* 0x000fe20000000000 */
[----:B------:R-:W-:Y:S02]  /*1390*/  UIADD3 UR4, UPT, UPT, UR4, UR8, URZ ;  /* 0x0000000804047290 */ /* 0x000fe4000fffe0ff */
[----:B------:R-:W-:-:S04]  /*13a0*/  USHF.L.U32 UR5, UR5, UR7, URZ ;  /* 0x0000000705057299 */ /* 0x000fc800080006ff */
[----:B------:R-:W-:Y:S02]  /*13b0*/  MOV R3, UR4 ;  /* 0x0000000400037c02 */ /* 0x000fe40008000f00 */
[----:B------:R-:W-:-:S07]  /*13c0*/  MOV R2, UR5 ;  /* 0x0000000500027c02 */ /* 0x000fce0008000f00 */
.L_x_18:
[----:B------:R-:W1:Y:S01]  /*13d0*/  S2UR UR36, SR_CTAID.Z ;  /* 0x00000000002479c3 */ /* 0x000e620000002700 */
[----:B------:R-:W-:Y:S01]  /*13e0*/  UISETP.GE.AND UP0, UPT, UR21, 0x1, UPT ;  /* 0x000000011500788c */ /* 0x000fe2000bf06270 */
[----:B------:R-:W-:Y:S01]  /*13f0*/  UMOV UR28, 0x5 ;  /* 0x00000005001c7882 */ /* 0x000fe20000000000 */
[----:B------:R-:W-:-:S07]  /*1400*/  UMOV UR45, UR23 ;  /* 0x00000017002d7c82 */ /* 0x000fce0008000000 */
[----:B------:R-:W-:Y:S05]  /*1410*/  BRA.U !UP0, `(.L_x_19) ;  /* 0x0000000108d47547 */ /* 0x000fea000b800000 */
[----:B------:R-:W2:Y:S01]  /*1420*/  LDCU.128 UR16, c[0x0][0xb10] ;  /* 0x00016200ff1077ac */ /* 0x000ea20008000c00 */
[----:B------:R-:W3:Y:S01]  /*1430*/  LDCU UR6, c[0x0][0x370] ;  /* 0x00006e00ff0677ac */ /* 0x000ee20008000800 */
[----:B------:R-:W4:Y:S01]  /*1440*/  LDCU UR7, c[0x0][0x374] ;  /* 0x00006e80ff0777ac */ /* 0x000f220008000800 */
[----:B------:R-:W1:Y:S01]  /*1450*/  LDCU UR25, c[0x0][0xb0c] ;  /* 0x00016180ff1977ac */ /* 0x000e620008000800 */
[----:B------:R-:W1:Y:S01]  /*1460*/  LDCU UR26, c[0x0][0xb20] ;  /* 0x00016400ff1a77ac */ /* 0x000e620008000800 */
[----:B------:R-:W1:Y:S01]  /*1470*/  LDCU.64 UR8, c[0x0][0xb28] ;  /* 0x00016500ff0877ac */ /* 0x000e620008000a00 */
[----:B--2---:R-:W-:Y:S02]  /*1480*/  UISETP.NE.AND UP3, UPT, UR18, 0x1, UPT ;  /* 0x000000011200788c */ /* 0x004fe4000bf65270 */
[----:B----4-:R-:W-:Y:S02]  /*1490*/  UIMAD.WIDE.U32 UR10, UR7, UR19, URZ ;  /* 0x00000013070a72a5 */ /* 0x010fe4000f8e00ff */
[----:B---3--:R-:W-:-:S02]  /*14a0*/  UIMAD.WIDE.U32 UR12, UR6, UR16, URZ ;  /* 0x00000010060c72a5 */ /* 0x008fc4000f8e00ff */
[----:B-1----:R-:W-:Y:S02]  /*14b0*/  UISETP.NE.AND UP0, UPT, UR25, 0x1, UPT ;  /* 0x000000011900788c */ /* 0x002fe4000bf05270 */
[----:B------:R-:W-:Y:S01]  /*14c0*/  UIMAD.WIDE.U32 UR4, UR23, UR16, URZ ;  /* 0x00000010170472a5 */ /* 0x000fe2000f8e00ff */
[----:B------:R-:W-:Y:S02]  /*14d0*/  UMOV UR10, UR11 ;  /* 0x0000000b000a7c82 */ /* 0x000fe40008000000 */
[----:B------:R-:W-:Y:S01]  /*14e0*/  UMOV UR12, UR13 ;  /* 0x0000000d000c7c82 */ /* 0x000fe20008000000 */
[----:B------:R-:W-:Y:S02]  /*14f0*/  @UP3 USHF.R.U32.HI UR7, URZ, UR26, UR10 ;  /* 0x0000001aff073299 */ /* 0x000fe4000801160a */
[----:B------:R-:W-:Y:S01]  /*1500*/  UISETP.NE.AND UP2, UPT, UR21, 0x1, UPT ;  /* 0x000000011500788c */ /* 0x000fe2000bf45270 */
[----:B------:R-:W-:Y:S02]  /*1510*/  UMOV UR4, UR5 ;  /* 0x0000000500047c82 */ /* 0x000fe40008000000 */
[----:B------:R-:W-:-:S02]  /*1520*/  @UP0 USHF.R.U32.HI UR6, URZ, UR17, UR12 ;  /* 0x00000011ff060299 */ /* 0x000fc4000801160c */
[----:B------:R-:W-:Y:S02]  /*1530*/  USHF.R.U32.HI UR4, URZ, UR17, UR4 ;  /* 0x00000011ff047299 */ /* 0x000fe40008011604 */
[----:B------:R-:W-:Y:S02]  /*1540*/  UIMAD.WIDE.U32 UR12, UR46, UR19, URZ ;  /* 0x000000132e0c72a5 */ /* 0x000fe4000f8e00ff */
[----:B------:R-:W-:Y:S02]  /*1550*/  UIMAD.WIDE.U32 UR10, UR7, UR8, URZ ;  /* 0x00000008070a72a5 */ /* 0x000fe4000f8e00ff */
[----:B------:R-:W-:Y:S02]  /*1560*/  UIMAD.WIDE.U32 UR14, UR6, UR8, URZ ;  /* 0x00000008060e72a5 */ /* 0x000fe4000f8e00ff */
[----:B------:R-:W-:-:S03]  /*1570*/  USEL UR5, UR23, UR4, !UP0 ;  /* 0x0000000417057287 */ /* 0x000fc6000c000000 */
[----:B------:R-:W-:Y:S01]  /*1580*/  UMOV UR4, UR13 ;  /* 0x0000000d00047c82 */ /* 0x000fe20008000000 */
[----:B------:R-:W-:Y:S01]  /*1590*/  UMOV UR10, UR11 ;  /* 0x0000000b000a7c82 */ /* 0x000fe20008000000 */
[----:B------:R-:W-:Y:S02]  /*15a0*/  USHF.R.U32.HI UR4, URZ, UR26, UR4 ;  /* 0x0000001aff047299 */ /* 0x000fe40008011604 */
[----:B------:R-:W-:Y:S01]  /*15b0*/  @UP2 USHF.R.U32.HI UR7, URZ, UR9, UR10 ;  /* 0x00000009ff072299 */ /* 0x000fe2000801160a */
[----:B------:R-:W-:Y:S01]  /*15c0*/  UMOV UR14, UR15 ;  /* 0x0000000f000e7c82 */ /* 0x000fe20008000000 */
[----:B------:R-:W-:Y:S02]  /*15d0*/  USEL UR4, UR46, UR4, !UP3 ;  /* 0x000000042e047287 */ /* 0x000fe4000d800000 */
[----:B------:R-:W-:Y:S02]  /*15e0*/  @UP2 USHF.R.U32.HI UR6, URZ, UR9, UR14 ;  /* 0x00000009ff062299 */ /* 0x000fe4000801160e */
[----:B------:R-:W-:-:S02]  /*15f0*/  UIMAD UR7, UR7, UR21, URZ ;  /* 0x00000015070772a4 */ /* 0x000fc4000f8e02ff */
[----:B------:R-:W-:Y:S02]  /*1600*/  UIMAD UR12, UR6, UR21, URZ ;  /* 0x00000015060c72a4 */ /* 0x000fe4000f8e02ff */
[----:B------:R-:W-:Y:S02]  /*1610*/  UISETP.GE.AND UP0, UPT, UR4, UR7, UPT ;  /* 0x000000070400728c */ /* 0x000fe4000bf06270 */
[----:B------:R-:W-:Y:S02]  /*1620*/  UIMAD.WIDE.U32 UR10, UR4, UR8, URZ ;  /* 0x00000008040a72a5 */ /* 0x000fe4000f8e00ff */
[----:B------:R-:W-:Y:S02]  /*1630*/  UISETP.GE.OR UP0, UPT, UR5, UR12, UP0 ;  /* 0x0000000c0500728c */ /* 0x000fe40008706670 */
[----:B------:R-:W-:Y:S02]  /*1640*/  UIMAD.WIDE.U32 UR12, UR5, UR8, URZ ;  /* 0x00000008050c72a5 */ /* 0x000fe4000f8e00ff */
[----:B------:R-:W-:Y:S01]  /*1650*/  UIADD3 UR10, UPT, UPT, -UR4, URZ, URZ ;  /* 0x000000ff040a7290 */ /* 0x000fe2000fffe1ff */
[----:B------:R-:W-:Y:S01]  /*1660*/  UMOV UR8, UR11 ;  /* 0x0000000b00087c82 */ /* 0x000fe20008000000 */
[----:B------:R-:W-:-:S02]  /*1670*/  UIADD3 UR45, UPT, UPT, -UR5, URZ, URZ ;  /* 0x000000ff052d7290 */ /* 0x000fc4000fffe1ff */
[----:B------:R-:W-:-:S03]  /*1680*/  USHF.R.U32.HI UR8, URZ, UR9, UR8 ;  /* 0x00000009ff087299 */ /* 0x000fc60008011608 */
[----:B------:R-:W-:Y:S01]  /*1690*/  @!UP0 UMOV UR7, UR13 ;  /* 0x0000000d00078c82 */ /* 0x000fe20008000000 */
[----:B------:R-:W-:Y:S02]  /*16a0*/  UIMAD UR46, UR18, UR10, UR46 ;  /* 0x0000000a122e72a4 */ /* 0x000fe4000f8e022e */
[----:B------:R-:W-:Y:S02]  /*16b0*/  USEL UR8, UR4, UR8, !UP2 ;  /* 0x0000000804087287 */ /* 0x000fe4000d000000 */
[----:B------:R-:W-:Y:S02]  /*16c0*/  @!UP0 USHF.R.U32.HI UR7, URZ, UR9, UR7 ;  /* 0x00000009ff078299 */ /* 0x000fe40008011607 */
[----:B------:R-:W-:Y:S02]  /*16d0*/  UIADD3 UR9, UPT, UPT, -UR8, URZ, URZ ;  /* 0x000000ff08097290 */ /* 0x000fe4000fffe1ff */
[----:B------:R-:W-:Y:S02]  /*16e0*/  @!UP0 USEL UR7, UR5, UR7, !UP2 ;  /* 0x0000000705078287 */ /* 0x000fe4000d000000 */
[----:B------:R-:W-:-:S02]  /*16f0*/  UIMAD UR9, UR21, UR9, UR4 ;  /* 0x00000009150972a4 */ /* 0x000fc4000f8e0204 */
[----:B------:R-:W-:Y:S02]  /*1700*/  @!UP0 UIADD3 UR8, UPT, UPT, UR8, -UR7, URZ ;  /* 0x8000000708088290 */ /* 0x000fe4000fffe0ff */
[----:B------:R-:W-:Y:S02]  /*1710*/  @!UP0 UIMAD UR6, UR9, UR6, UR7 ;  /* 0x00000006090682a4 */ /* 0x000fe4000f8e0207 */
[----:B------:R-:W-:Y:S02]  /*1720*/  @!UP0 UIMAD UR4, UR8, UR21, UR5 ;  /* 0x00000015080482a4 */ /* 0x000fe4000f8e0205 */
[----:B------:R-:W-:Y:S02]  /*1730*/  UIMAD UR45, UR25, UR45, UR23 ;  /* 0x0000002d192d72a4 */ /* 0x000fe4000f8e0217 */
[----:B------:R-:W-:Y:S01]  /*1740*/  UIMAD UR46, UR4, UR18, UR46 ;  /* 0x00000012042e72a4 */ /* 0x000fe2000f8e022e */
[----:B------:R-:W-:Y:S02]  /*1750*/  @!UP0 UMOV UR5, UR6 ;  /* 0x0000000600058c82 */ /* 0x000fe40008000000 */
[----:B------:R-:W-:-:S12]  /*1760*/  UIMAD UR45, UR5, UR25, UR45 ;  /* 0x00000019052d72a4 */ /* 0x000fd8000f8e022d */
.L_x_19:
[----:B------:R-:W-:Y:S02]  /*1770*/  UISETP.NE.AND UP2, UPT, UR27, 0x1, UPT ;  /* 0x000000011b00788c */ /* 0x000fe4000bf45270 */
[----:B------:R-:W-:Y:S02]  /*1780*/  UISETP.NE.AND UP0, UPT, UR20, 0x2, UPT ;  /* 0x000000021400788c */ /* 0x000fe4000bf05270 */
[----:B------:R-:W-:Y:S02]  /*1790*/  ULOP3.LUT UR24, UR24, 0x400, URZ, 0xc0, !UPT ;  /* 0x0000040018187892 */ /* 0x000fe4000f8ec0ff */
[----:B------:R-:W-:-:S03]  /*17a0*/  USHF.L.U32 UR21, UR28, UR22, URZ ;  /* 0x000000161c157299 */ /* 0x000fc600080006ff */
[----:B------:R-:W-:Y:S09]  /*17b0*/  BRA.U UP2, `(.L_x_20) ;  /* 0x0000000102407547 */ /* 0x000ff2000b800000 */
[----:B------:R-:W2:Y:S01]  /*17c0*/  LDCU.128 UR8, c[0x0][0xb10] ;  /* 0x00016200ff0877ac */ /* 0x000ea20008000c00 */
[----:B------:R-:W3:Y:S01]  /*17d0*/  LDCU UR12, c[0x0][0xb0c] ;  /* 0x00016180ff0c77ac */ /* 0x000ee20008000800 */
[----:B------:R-:W4:Y:S01]  /*17e0*/  LDCU UR13, c[0x0][0xb20] ;  /* 0x00016400ff0d77ac */ /* 0x000f220008000800 */
[----:B--2---:R-:W-:Y:S02]  /*17f0*/  UIMAD.WIDE.U32 UR4, UR45, UR8, URZ ;  /* 0x000000082d0472a5 */ /* 0x004fe4000f8e00ff */
[----:B------:R-:W-:Y:S02]  /*1800*/  UIMAD.WIDE.U32 UR6, UR46, UR11, URZ ;  /* 0x0000000b2e0672a5 */ /* 0x000fe4000f8e00ff */
[----:B---3--:R-:W-:Y:S02]  /*1810*/  UISETP.NE.AND UP2, UPT, UR12, 0x1, UPT ;  /* 0x000000010c00788c */ /* 0x008fe4000bf45270 */
[----:B------:R-:W-:-:S03]  /*1820*/  USHF.R.U32.HI UR5, URZ, UR9, UR5 ;  /* 0x00000009ff057299 */ /* 0x000fc60008011605 */
[----:B------:R-:W-:Y:S01]  /*1830*/  UMOV UR4, UR7 ;  /* 0x0000000700047c82 */ /* 0x000fe20008000000 */
[----:B------:R-:W-:Y:S02]  /*1840*/  USEL UR5, UR45, UR5, !UP2 ;  /* 0x000000052d057287 */ /* 0x000fe4000d000000 */
[----:B------:R-:W-:Y:S02]  /*1850*/  UISETP.NE.AND UP2, UPT, UR10, 0x1, UPT ;  /* 0x000000010a00788c */ /* 0x000fe4000bf45270 */
[----:B----4-:R-:W-:-:S04]  /*1860*/  USHF.R.U32.HI UR4, URZ, UR13, UR4 ;  /* 0x0000000dff047299 */ /* 0x010fc80008011604 */
[----:B------:R-:W-:-:S04]  /*1870*/  USEL UR4, UR46, UR4, !UP2 ;  /* 0x000000042e047287 */ /* 0x000fc8000d000000 */
[----:B------:R-:W-:Y:S02]  /*1880*/  UIADD3 UR6, UPT, UPT, -UR4, UR5, URZ ;  /* 0x0000000504067290 */ /* 0x000fe4000fffe1ff */
[----:B------:R-:W-:Y:S02]  /*1890*/  UIADD3 UR4, UPT, UPT, UR4, -UR5, URZ ;  /* 0x8000000504047290 */ /* 0x000fe4000fffe0ff */
[----:B------:R-:W-:Y:S02]  /*18a0*/  UIMAD UR46, UR6, UR10, UR46 ;  /* 0x0000000a062e72a4 */ /* 0x000fe4000f8e022e */
[----:B------:R-:W-:-:S12]  /*18b0*/  UIMAD UR45, UR4, UR12, UR45 ;  /* 0x0000000c042d72a4 */ /* 0x000fd8000f8e022d */
.L_x_20:
[----:B------:R-:W-:Y:S05]  /*18c0*/  BRA.U !UP6, `(.L_x_21) ;  /* 0x000000010e0c7547 */ /* 0x000fea000b800000 */
[----:B------:R-:W-:Y:S01]  /*18d0*/  UCGABAR_WAIT ;  /* 0x0000000000007dc7 */ /* 0x000fe20008000000 */
[----:B------:R-:W-:Y:S01]  /*18e0*/  CCTL.IVALL ;  /* 0x00000000ff00798f */ /* 0x000fe20002000000 */
[----:B------:R-:W-:Y:S05]  /*18f0*/  BRA `(.L_x_22) ;  /* 0x0000000000047947 */ /* 0x000fea0003800000 */
.L_x_21:
[----:B------:R-:W-:Y:S06]  /*1900*/  BAR.SYNC.DEFER_BLOCKING 0x0 ;  /* 0x0000000000007b1d */ /* 0x000fec0000010000 */
.L_x_22:
[----:B------:R-:W-:Y:S05]  /*1910*/  BRA.U UP0, `(.L_x_23) ;  /* 0x0000001d00247547 */ /* 0x000fea000b800000 */
[----:B------:R-:W2:Y:S01]  /*1920*/  LDCU UR6, c[0x0][0x38c] ;  /* 0x00007180ff0677ac */ /* 0x000ea20008000800 */
[----:B------:R-:W-:Y:S01]  /*1930*/  PLOP3.LUT P1, PT, PT, PT, UP4, 0x80, 0x8 ;  /* 0x000000000008781c */ /* 0x000fe20003f2f048 */
[----:B------:R-:W-:Y:S01]  /*1940*/  IMAD.MOV.U32 R12, RZ, RZ, 0x1 ;  /* 0x00000001ff0c7424 */ /* 0x000fe200078e00ff */
[----:B------:R-:W-:Y:S01]  /*1950*/  ISETP.NE.AND P2, PT, R0, RZ, P3 ;  /* 0x000000ff0000720c */ /* 0x000fe20001f45270 */
[----:B------:R-:W-:Y:S01]  /*1960*/  UISETP.NE.AND UP1, UPT, UR20, URZ, UPT ;  /* 0x000000ff1400728c */ /* 0x000fe2000bf25270 */
[----:B------:R-:W-:Y:S02]  /*1970*/  PLOP3.LUT P1, PT, P1, PT, PT, 0x8, 0x80 ;  /* 0x000000000080781c */ /* 0x000fe40000f2e170 */
[----:B------:R-:W-:Y:S01]  /*1980*/  CS2R R10, SRZ ;  /* 0x00000000000a7805 */ /* 0x000fe2000001ff00 */
[----:B------:R-:W-:Y:S01]  /*1990*/  IMAD.MOV.U32 R9, RZ, RZ, RZ ;  /* 0x000000ffff097224 */ /* 0x000fe200078e00ff */
[----:B------:R-:W3:Y:S01]  /*19a0*/  LDCU UR39, c[0x0][0x370] ;  /* 0x00006e00ff2777ac */ /* 0x000ee20008000800 */
[----:B------:R-:W-:Y:S01]  /*19b0*/  IMAD.MOV.U32 R8, RZ, RZ, 0x1 ;  /* 0x00000001ff087424 */ /* 0x000fe200078e00ff */
[----:B------:R-:W4:Y:S01]  /*19c0*/  LDCU.64 UR26, c[0x0][0x348] ;  /* 0x00006900ff1a77ac */ /* 0x000f220008000a00 */
[----:B------:R-:W-:-:S02]  /*19d0*/  USHF.L.U32 UR49, UR23, 0x7, URZ ;  /* 0x0000000717317899 */ /* 0x000fc400080006ff */
[----:B--2---:R-:W-:Y:S02]  /*19e0*/  UIADD3 UR5, UPT, UPT, UR6, 0x3f, URZ ;  /* 0x0000003f06057890 */ /* 0x004fe4000fffe0ff */
[----:B------:R-:W-:Y:S02]  /*19f0*/  UIADD3 UR48, UPT, UPT, UR6, 0x7e, URZ ;  /* 0x0000007e06307890 */ /* 0x000fe4000fffe0ff */
[----:B------:R-:W-:Y:S01]  /*1a00*/  USHF.R.S32.HI UR4, URZ, 0x1f, UR5 ;  /* 0x0000001fff047899 */ /* 0x000fe20008011405 */
[----:B------:R-:W2:Y:S03]  /*1a10*/  LDCU UR38, c[0x0][0x374] ;  /* 0x00006e80ff2677ac */ /* 0x000ea60008000800 */
[----:B------:R-:W-:Y:S02]  /*1a20*/  ULEA.HI UR4, UR4, UR5, URZ, 0x6 ;  /* 0x0000000504047291 */ /* 0x000fe4000f8f30ff */
[----:B------:R-:W-:-:S02]  /*1a30*/  USHF.L.U32 UR5, UR23, 0x5, URZ ;  /* 0x0000000517057899 */ /* 0x000fc400080006ff */
[----:B------:R-:W-:Y:S02]  /*1a40*/  USHF.R.S32.HI UR41, URZ, 0x6, UR4 ;  /* 0x00000006ff297899 */ /* 0x000fe40008011404 */
[----:B------:R-:W-:Y:S02]  /*1a50*/  UIADD3 UR4, UPT, UPT, UR6, -0x1, URZ ;  /* 0xffffffff06047890 */ /* 0x000fe4000fffe0ff */
[----:B------:R-:W-:Y:S02]  /*1a60*/  UISETP.LT.U32.AND UP0, UPT, UR41, 0x14, UPT ;  /* 0x000000142900788c */ /* 0x000fe4000bf01070 */
[----:B------:R-:W-:Y:S02]  /*1a70*/  UISETP.GE.U32.AND UP2, UPT, UR4, -0x7f, UPT ;  /* 0xffffff810400788c */ /* 0x000fe4000bf46070 */
[----:B------:R-:W-:Y:S02]  /*1a80*/  USEL UR40, UR41, 0x14, UP0 ;  /* 0x0000001429287887 */ /* 0x000fe40008000000 */
[----:B------:R-:W-:-:S02]  /*1a90*/  ULOP3.LUT UR5, UR5, 0x20, URZ, 0xc0, !UPT ;  /* 0x0000002005057892 */ /* 0x000fc4000f8ec0ff */
[----:B------:R-:W-:Y:S02]  /*1aa0*/  UIADD3 UR4, UPT, UPT, UR40, -0x1, URZ ;  /* 0xffffffff28047890 */ /* 0x000fe4000fffe0ff */
[----:B------:R-:W-:Y:S02]  /*1ab0*/  ULEA.HI UR44, UR24, UR5, URZ, 0x1a ;  /* 0x00000005182c7291 */ /* 0x000fe4000f8fd0ff */
[----:B------:R-:W-:Y:S02]  /*1ac0*/  USEL UR25, UR37, 0x2, UP1 ;  /* 0x0000000225197887 */ /* 0x000fe40008800000 */
[----:B------:R-:W-:Y:S02]  /*1ad0*/  @UP2 UIADD3 UR4, UPT, UPT, UR40, URZ, URZ ;  /* 0x000000ff28042290 */ /* 0x000fe4000fffe0ff */
[----:B------:R-:W-:Y:S02]  /*1ae0*/  UIADD3 UR47, UPT, UPT, UR41, -UR40, URZ ;  /* 0x80000028292f7290 */ /* 0x000fe4000fffe0ff */
[----:B------:R-:W-:-:S02]  /*1af0*/  UIADD3 UR28, UPT, UPT, UR4, 0x1, URZ ;  /* 0x00000001041c7890 */ /* 0x000fc4000fffe0ff */
[----:B------:R-:W-:Y:S01]  /*1b00*/  UIADD3 UR43, UPT, UPT, -UR4, URZ, URZ ;  /* 0x000000ff042b7290 */ /* 0x000fe2000fffe1ff */
[----:B--234-:R-:W-:-:S11]  /*1b10*/  UMOV UR5, URZ ;  /* 0x000000ff00057c82 */ /* 0x01cfd60008000000 */
.L_x_43:
[----:B------:R-:W-:Y:S01]  /*1b20*/  UISETP.NE.AND UP0, UPT, UR55, URZ, UPT ;  /* 0x000000ff3700728c */ /* 0x000fe2000bf05270 */
[----:B------:R-:W2:Y:S08]  /*1b30*/  S2UR UR55, SR_CgaCtaId ;  /* 0x00000000003779c3 */ /* 0x000eb00000008800 */
[----:B------:R-:W-:Y:S05]  /*1b40*/  BRA.U UP0, `(.L_x_24) ;  /* 0x0000000100347547 */ /* 0x000fea000b800000 */
[----:B------:R-:W3:Y:S01]  /*1b50*/  S2R R0, SR_CgaCtaId ;  /* 0x0000000000007919 */ /* 0x000ee20000008800 */
[----:B------:R-:W-:-:S04]  /*1b60*/  MOV R2, 0x400 ;  /* 0x0000040000027802 */ /* 0x000fc80000000f00 */
[----:B---3--:R-:W-:Y:S02]  /*1b70*/  LEA R0, R0, R2, 0x18 ;  /* 0x0000000200007211 */ /* 0x008fe400078ec0ff */
[----:B------:R-:W-:-:S03]  /*1b80*/  SHF.L.U32 R2, R8, 0x1f, RZ ;  /* 0x0000001f08027819 */ /* 0x000fc600000006ff */
[----:B------:R-:W-:-:S04]  /*1b90*/  IMAD R0, R9, 0x8, R0 ;  /* 0x0000000809007824 */ /* 0x000fc800078e0200 */
[----:B------:R-:W3:Y:S02]  /*1ba0*/  SYNCS.PHASECHK.TRANS64.TRYWAIT P0, [R0+URZ+0x1d0], R2 ;  /* 0x0001d002000075a7 */ /* 0x000ee400080011ff */
[----:B---3--:R-:W-:Y:S05]  /*1bb0*/  @!P0 BRA `(.L_x_25) ;  /* 0x0000006400808947 */ /* 0x008fea0003800000 */
.L_x_130:
[----:B------:R-:W-:Y:S01]  /*1bc0*/  VIADD R9, R9, 0x1 ;  /* 0x0000000109097836 */ /* 0x000fe20000000000 */
[----:B------:R3:W-:Y:S04]  /*1bd0*/  SYNCS.ARRIVE.TRANS64.A1T0 RZ, [R0+URZ+0x1c0], RZ ;  /* 0x0001c0ff00ff79a7 */ /* 0x0007e800081000ff */
[----:B------:R-:W-:-:S04]  /*1be0*/  ISETP.NE.AND P0, PT, R9, 0x2, PT ;  /* 0x000000020900780c */ /* 0x000fc80003f05270 */
[----:B------:R-:W-:Y:S02]  /*1bf0*/  SEL R9, R9, RZ, P0 ;  /* 0x000000ff09097207 */ /* 0x000fe40000000000 */
[----:B---3--:R-:W-:-:S04]  /*1c00*/  SEL R0, RZ, 0x1, P0 ;  /* 0x00000001ff007807 */ /* 0x008fc80000000000 */
[----:B------:R-:W-:-:S07]  /*1c10*/  LOP3.LUT R8, R8, R0, RZ, 0x3c, !PT ;  /* 0x0000000008087212 */ /* 0x000fce00078e3cff */
.L_x_24:
[----:B------:R-:W-:Y:S01]  /*1c20*/  UMOV UR6, 0x400 ;  /* 0x0000040000067882 */ /* 0x000fe20000000000 */
[----:B------:R-:W-:Y:S01]  /*1c30*/  SHF.L.U32 R0, R12, 0x1f, RZ ;  /* 0x0000001f0c007819 */ /* 0x000fe200000006ff */
[----:B--2---:R-:W-:Y:S02]  /*1c40*/  ULEA UR6, UR55, UR6, 0x18 ;  /* 0x0000000637067291 */ /* 0x004fe4000f8ec0ff */
[----:B------:R-:W-:Y:S02]  /*1c50*/  UISETP.GE.U32.AND UP0, UPT, UR48, 0x7f, UPT ;  /* 0x0000007f3000788c */ /* 0x000fe4000bf06070 */
[----:B------:R-:W-:Y:S02]  /*1c60*/  ULEA UR4, UR5, UR6, 0x3 ;  /* 0x0000000605047291 */ /* 0x000fe4000f8e18ff */
[----:B------:R-:W-:Y:S01]  /*1c70*/  ULEA UR11, UR46, UR44, 0x6 ;  /* 0x0000002c2e0b7291 */ /* 0x000fe2000f8e30ff */
[----:B------:R-:W-:-:S06]  /*1c80*/  UMOV UR7, URZ ;  /* 0x000000ff00077c82 */ /* 0x000fcc0008000000 */
[----:B------:R2:W3:Y:S01]  /*1c90*/  SYNCS.PHASECHK.TRANS64.TRYWAIT P0, [UR4+0xa0], R0 ;  /* 0x0000a000ff0075a7 */ /* 0x0004e20008001104 */
[----:B------:R-:W-:-:S04]  /*1ca0*/  ULEA.HI UR4, UR45, UR45, URZ, 0x1 ;  /* 0x0000002d2d047291 */ /* 0x000fc8000f8f08ff */
[----:B------:R-:W-:-:S04]  /*1cb0*/  USHF.L.U32 UR4, UR4, 0x7, URZ ;  /* 0x0000000704047899 */ /* 0x000fc800080006ff */
[----:B------:R-:W-:-:S04]  /*1cc0*/  ULOP3.LUT UR35, UR4, 0xffffff00, URZ, 0xc0, !UPT ;  /* 0xffffff0004237892 */ /* 0x000fc8000f8ec0ff */
[----:B------:R-:W-:Y:S01]  /*1cd0*/  ULOP3.LUT UR35, UR35, 0x80, UR49, 0xf8, !UPT ;  /* 0x0000008023237892 */ /* 0x000fe2000f8ef831 */
[----:B------:R-:W-:Y:S11]  /*1ce0*/  BRA.U !UP0, `(.L_x_26) ;  /* 0x0000000108c47547 */ /* 0x000ff6000b800000 */
[----:B------:R-:W-:Y:S01]  /*1cf0*/  UMOV UR13, UR43 ;  /* 0x0000002b000d7c82 */ /* 0x000fe20008000000 */
[----:B------:R-:W-:Y:S01]  /*1d00*/  UMOV UR4, UR5 ;  /* 0x0000000500047c82 */ /* 0x000fe20008000000 */
[----:B------:R-:W-:-:S05]  /*1d10*/  UMOV UR34, URZ ;  /* 0x000000ff00227c82 */ /* 0x000fca0008000000 */
.L_x_32:
[----:B------:R-:W-:Y:S01]  /*1d20*/  ULEA UR33, UR4, UR6, 0x3 ;  /* 0x0000000604217291 */ /* 0x000fe2000f8e18ff */
[----:B------:R-:W-:Y:S01]  /*1d30*/  @P3 MOV R2, 0x5000 ;  /* 0x0000500000023802 */ /* 0x000fe20000000f00 */
[----:B-1-34-:R-:W-:Y:S10]  /*1d40*/  @P0 BRA `(.L_x_27) ;  /* 0x00000000000c0947 */ /* 0x01aff40003800000 */
[----:B------:R-:W-:-:S04]  /*1d50*/  SHF.L.U32 R3, R12, 0x1f, RZ ;  /* 0x0000001f0c037819 */ /* 0x000fc800000006ff */
[----:B------:R-:W3:Y:S02]  /*1d60*/  SYNCS.PHASECHK.TRANS64.TRYWAIT P0, [UR33+0xa0], R3 ;  /* 0x0000a003ff0075a7 */ /* 0x000ee40008001121 */
[----:B---3--:R-:W-:Y:S05]  /*1d70*/  @!P0 BRA `(.L_x_28) ;  /* 0x0000006400248947 */ /* 0x008fea0003800000 */
.L_x_27:
[----:B------:R3:W-:Y:S01]  /*1d80*/  @P3 SYNCS.ARRIVE.TRANS64 RZ, [UR33], R2 ;  /* 0x00000002ffff39a7 */ /* 0x0007e20008000021 */
[----:B------:R-:W-:Y:S02]  /*1d90*/  ULOP3.LUT UR5, UR25, 0x2, URZ, 0xfc, !UPT ;  /* 0x0000000219057892 */ /* 0x000fe4000f8efcff */
[----:B------:R-:W-:Y:S02]  /*1da0*/  UIADD3 UR13, UPT, UPT, UR13, 0x1, URZ ;  /* 0x000000010d0d7890 */ /* 0x000fe4000fffe0ff */
[----:B------:R-:W-:Y:S02]  /*1db0*/  UISETP.NE.AND UP0, UPT, UR5, 0x2, UPT ;  /* 0x000000020500788c */ /* 0x000fe4000bf05270 */
[----:B------:R-:W-:-:S07]  /*1dc0*/  UISETP.NE.AND UP2, UPT, UR13, 0x1, UPT ;  /* 0x000000010d00788c */ /* 0x000fce000bf45270 */
[----:B------:R-:W-:Y:S05]  /*1dd0*/  BRA.U UP0, `(.L_x_29) ;  /* 0x0000000100047547 */ /* 0x000fea000b800000 */
[----:B-1----:R-:W-:Y:S05]  /*1de0*/  BPT.TRAP 0x1 ;  /* 0x000000040000795c */ /* 0x002fea0000300000 */
.L_x_29:
[----:B------:R-:W-:Y:S04]  /*1df0*/  BSSY.RECONVERGENT B0, `(.L_x_30) ;  /* 0x0000003000007945 */ /* 0x000fe80003800200 */
[----:B------:R-:W-:Y:S05]  /*1e00*/  @!P2 BRA `(.L_x_31) ;  /* 0x000000000004a947 */ /* 0x000fea0003800000 */
[----:B-1----:R-:W-:Y:S05]  /*1e10*/  BPT.TRAP 0x1 ;  /* 0x000000040000795c */ /* 0x002fea0000300000 */
.L_x_31:
[----:B-1----:R-:W-:Y:S05]  /*1e20*/  BSYNC.RECONVERGENT B0 ;  /* 0x0000000000007941 */ /* 0x002fea0003800200 */
.L_x_30:
[----:B------:R-:W-:Y:S02]  /*1e30*/  UIADD3 UR5, UPT, UPT, UR4, 0x1, URZ ;  /* 0x0000000104057890 */ /* 0x000fe4000fffe0ff */
[----:B------:R-:W-:Y:S02]  /*1e40*/  ULEA UR32, UR4, UR6, 0xd ;  /* 0x0000000604207291 */ /* 0x000fe4000f8e68ff */
[----:B------:R-:W-:Y:S02]  /*1e50*/  UISETP.NE.AND UP0, UPT, UR5, 0x14, UPT ;  /* 0x000000140500788c */ /* 0x000fe4000bf05270 */
[----:B------:R-:W-:Y:S02]  /*1e60*/  UIADD3 UR16, UP1, UPT, UR26, 0x80, URZ ;  /* 0x000000801a107890 */ /* 0x000fe4000ff3e0ff */
[----:B------:R-:W-:Y:S02]  /*1e70*/  USEL UR8, URZ, 0x1, UP0 ;  /* 0x00000001ff087887 */ /* 0x000fe40008000000 */
[----:B------:R-:W-:-:S02]  /*1e80*/  USEL UR5, UR5, URZ, UP0 ;  /* 0x000000ff05057287 */ /* 0x000fc40008000000 */
[----:B------:R-:W-:Y:S02]  /*1e90*/  UIADD3 UR14, UP0, UPT, UR26, 0x180, URZ ;  /* 0x000001801a0e7890 */ /* 0x000fe4000ff1e0ff */
[----:B------:R-:W-:Y:S01]  /*1ea0*/  LOP3.LUT R12, R12, UR8, RZ, 0x3c, !PT ;  /* 0x000000080c0c7c12 */ /* 0x000fe2000f8e3cff */
[----:B------:R-:W-:Y:S02]  /*1eb0*/  ULEA UR8, UR4, UR24, 0xb ;  /* 0x0000001804087291 */ /* 0x000fe4000f8e58ff */
[----:B------:R-:W-:Y:S01]  /*1ec0*/  ULEA UR7, UR5, UR6, 0x3 ;  /* 0x0000000605077291 */ /* 0x000fe2000f8e18ff */
[----:B--2---:R-:W-:Y:S01]  /*1ed0*/  SHF.L.U32 R0, R12, 0x1f, RZ ;  /* 0x0000001f0c007819 */ /* 0x004fe200000006ff */
[----:B------:R-:W-:Y:S02]  /*1ee0*/  ULOP3.LUT UR33, UR33, 0xfefffff8, URZ, 0xc0, !UPT ;  /* 0xfefffff821217892 */ /* 0x000fe4000f8ec0ff */
[----:B------:R-:W-:Y:S02]  /*1ef0*/  UIADD3.X UR17, UPT, UPT, URZ, UR27, URZ, UP1, !UPT ;  /* 0x0000001bff117290 */ /* 0x000fe40008ffe4ff */
[----:B------:R-:W-:-:S02]  /*1f00*/  UIADD3 UR32, UPT, UPT, UR32, 0x4600, URZ ;  /* 0x0000460020207890 */ /* 0x000fc4000fffe0ff */
[----:B------:R-:W-:Y:S01]  /*1f10*/  UIADD3 UR8, UPT, UPT, UR6, 0x2c600, UR8 ;  /* 0x0002c60006087890 */ /* 0x000fe2000fffe008 */
[----:B------:R4:W1:Y:S01]  /*1f20*/  SYNCS.PHASECHK.TRANS64.TRYWAIT P0, [UR7+0xa0], R0 ;  /* 0x0000a000ff0075a7 */ /* 0x0008620008001107 */
[----:B------:R-:W-:Y:S02]  /*1f30*/  UIADD3.X UR15, UPT, UPT, URZ, UR27, URZ, UP0, !UPT ;  /* 0x0000001bff0f7290 */ /* 0x000fe400087fe4ff */
[----:B------:R-:W-:Y:S01]  /*1f40*/  UPRMT UR4, URZ, 0x5410, UR21 ;  /* 0x00005410ff047896 */ /* 0x000fe20008000015 */
[----:B------:R-:W-:Y:S01]  /*1f50*/  UMOV UR18, 0x0 ;  /* 0x0000000000127882 */ /* 0x000fe20000000000 */
[----:B------:R-:W-:Y:S01]  /*1f60*/  UMOV UR19, 0x10000000 ;  /* 0x1000000000137882 */ /* 0x000fe20000000000 */
[----:B------:R-:W-:Y:S01]  /*1f70*/  UMOV UR10, UR34 ;  /* 0x00000022000a7c82 */ /* 0x000fe20008000000 */
[----:B------:R-:W-:Y:S01]  /*1f80*/  UMOV UR12, UR36 ;  /* 0x00000024000c7c82 */ /* 0x000fe20008000000 */
[----:B------:R-:W-:Y:S01]  /*1f90*/  UMOV UR9, UR33 ;  /* 0x0000002100097c82 */ /* 0x000fe20008000000 */
[----:B------:R2:W-:Y:S01]  /*1fa0*/  UTMALDG.3D.2CTA [UR32], [UR16], desc[UR18] ;  /* 0x00001220100075b4 */ /* 0x0005e20008211000 */
[----:B------:R-:W-:-:S02]  /*1fb0*/  UMOV UR7, UR28 ;  /* 0x0000001c00077c82 */ /* 0x000fc40008000000 */
[----:B------:R3:W-:Y:S01]  /*1fc0*/  UTMALDG.3D.MULTICAST.2CTA [UR8], [UR14], UR4, desc[UR18] ;  /* 0x000012080e0073b4 */ /* 0x0007e20008211804 */
[----:B--2---:R-:W-:Y:S01]  /*1fd0*/  UIADD3 UR34, UPT, UPT, UR34, 0x40, URZ ;  /* 0x0000004022227890 */ /* 0x004fe2000fffe0ff */
[----:B---3--:R-:W-:Y:S01]  /*1fe0*/  UMOV UR4, UR5 ;  /* 0x0000000500047c82 */ /* 0x008fe20008000000 */
[----:B------:R-:W-:Y:S10]  /*1ff0*/  BRA.U UP2, `(.L_x_32) ;  /* 0xfffffffd02487547 */ /* 0x000ff4000b83ffff */
.L_x_26:
[----:B------:R-:W-:Y:S01]  /*2000*/  ULEA UR4, UR5, UR6, 0x3 ;  /* 0x0000000605047291 */ /* 0x000fe2000f8e18ff */
[----:B--2-4-:R-:W-:Y:S01]  /*2010*/  SHF.L.U32 R0, R12, 0x1f, RZ ;  /* 0x0000001f0c007819 */ /* 0x014fe200000006ff */
[----:B------:R-:W-:Y:S01]  /*2020*/  @!P1 SYNCS.ARRIVE.TRANS64.A1T0 RZ, [UR6+0x158], RZ ;  /* 0x000158ffffff99a7 */ /* 0x000fe20008100006 */
[----:B------:R-:W-:-:S06]  /*2030*/  UISETP.GT.AND UP0, UPT, UR41, UR40, UPT ;  /* 0x000000282900728c */ /* 0x000fcc000bf04270 */
[----:B-1-3--:R1:W2:Y:S03]  /*2040*/  SYNCS.PHASECHK.TRANS64.TRYWAIT P0, [UR4+0xa0], R0 ;  /* 0x0000a000ff0075a7 */ /* 0x00a2a60008001104 */
[----:B------:R-:W-:Y:S05]  /*2050*/  BRA.U !UP0, `(.L_x_33) ;  /* 0x0000000108c47547 */ /* 0x000fea000b800000 */
[----:B------:R-:W-:Y:S01]  /*2060*/  UIADD3 UR13, UPT, UPT, UR47, UR7, URZ ;  /* 0x000000072f0d7290 */ /* 0x000fe2000fffe0ff */
[----:B------:R-:W-:-:S11]  /*2070*/  UMOV UR4, UR5 ;  /* 0x0000000500047c82 */ /* 0x000fd60008000000 */
.L_x_39:
[----:B------:R-:W-:Y:S01]  /*2080*/  ULEA UR17, UR4, UR6, 0x3 ;  /* 0x0000000604117291 */ /* 0x000fe2000f8e18ff */
[----:B--2---:R-:W-:Y:S01]  /*2090*/  @P3 MOV R2, 0x5000 ;  /* 0x0000500000023802 */ /* 0x004fe20000000f00 */
[----:B--2-4-:R-:W-:Y:S10]  /*20a0*/  @P0 BRA `(.L_x_34) ;  /* 0x00000000000c0947 */ /* 0x014ff40003800000 */
[----:B------:R-:W-:-:S04]  /*20b0*/  SHF.L.U32 R3, R12, 0x1f, RZ ;  /* 0x0000001f0c037819 */ /* 0x000fc800000006ff */
[----:B------:R-:W2:Y:S02]  /*20c0*/  SYNCS.PHASECHK.TRANS64.TRYWAIT P0, [UR17+0xa0], R3 ;  /* 0x0000a003ff0075a7 */ /* 0x000ea40008001111 */
[----:B--2---:R-:W-:Y:S05]  /*20d0*/  @!P0 BRA `(.L_x_35) ;  /* 0x0000006000648947 */ /* 0x004fea0003800000 */
.L_x_34:
[----:B------:R2:W-:Y:S01]  /*20e0*/  @P3 SYNCS.ARRIVE.TRANS64 RZ, [UR17], R2 ;  /* 0x00000002ffff39a7 */ /* 0x0005e20008000011 */
[----:B------:R-:W-:-:S04]  /*20f0*/  ULOP3.LUT UR5, UR25, 0x2, URZ, 0xfc, !UPT ;  /* 0x0000000219057892 */ /* 0x000fc8000f8efcff */
[----:B------:R-:W-:-:S09]  /*2100*/  UISETP.NE.AND UP0, UPT, UR5, 0x2, UPT ;  /* 0x000000020500788c */ /* 0x000fd2000bf05270 */
[----:B------:R-:W-:Y:S05]  /*2110*/  BRA.U UP0, `(.L_x_36) ;  /* 0x0000000100047547 */ /* 0x000fea000b800000 */
[----:B------:R-:W-:Y:S05]  /*2120*/  BPT.TRAP 0x1 ;  /* 0x000000040000795c */ /* 0x000fea0000300000 */
.L_x_36:
[----:B------:R-:W-:Y:S04]  /*2130*/  BSSY.RECONVERGENT B0, `(.L_x_37) ;  /* 0x0000003000007945 */ /* 0x000fe80003800200 */
[----:B------:R-:W-:Y:S05]  /*2140*/  @!P2 BRA `(.L_x_38) ;  /* 0x000000000004a947 */ /* 0x000fea0003800000 */
[----:B------:R-:W-:Y:S05]  /*2150*/  BPT.TRAP 0x1 ;  /* 0x000000040000795c */ /* 0x000fea0000300000 */
.L_x_38:
[----:B------:R-:W-:Y:S05]  /*2160*/  BSYNC.RECONVERGENT B0 ;  /* 0x0000000000007941 */ /* 0x000fea0003800200 */
.L_x_37:
[----:B------:R-:W-:Y:S02]  /*2170*/  UIADD3 UR5, UPT, UPT, UR4, 0x1, URZ ;  /* 0x0000000104057890 */ /* 0x000fe4000fffe0ff */
[----:B------:R-:W-:Y:S02]  /*2180*/  USHF.L.U32 UR18, UR7, 0x6, URZ ;  /* 0x0000000607127899 */ /* 0x000fe400080006ff */
[----:B------:R-:W-:Y:S02]  /*2190*/  UISETP.NE.AND UP0, UPT, UR5, 0x14, UPT ;  /* 0x000000140500788c */ /* 0x000fe4000bf05270 */
[----:B------:R-:W-:Y:S02]  /*21a0*/  UIADD3 UR7, UPT, UPT, UR7, 0x1, URZ ;  /* 0x0000000107077890 */ /* 0x000fe4000fffe0ff */
[----:B------:R-:W-:Y:S02]  /*21b0*/  USEL UR9, URZ, 0x1, UP0 ;  /* 0x00000001ff097887 */ /* 0x000fe40008000000 */
[----:B------:R-:W-:-:S02]  /*21c0*/  USEL UR5, UR5, URZ, UP0 ;  /* 0x000000ff05057287 */ /* 0x000fc40008000000 */
[----:B------:R-:W-:Y:S02]  /*21d0*/  UIADD3 UR14, UP0, UPT, UR26, 0x180, URZ ;  /* 0x000001801a0e7890 */ /* 0x000fe4000ff1e0ff */
[----:B------:R-:W-:Y:S01]  /*21e0*/  ULEA UR8, UR5, UR6, 0x3 ;  /* 0x0000000605087291 */ /* 0x000fe2000f8e18ff */
[----:B------:R-:W-:Y:S01]  /*21f0*/  LOP3.LUT R12, R12, UR9, RZ, 0x3c, !PT ;  /* 0x000000090c0c7c12 */ /* 0x000fe2000f8e3cff */
[----:B------:R-:W-:Y:S02]  /*2200*/  ULEA UR16, UR4, UR6, 0xd ;  /* 0x0000000604107291 */ /* 0x000fe4000f8e68ff */
[----:B------:R-:W-:Y:S01]  /*2210*/  UIADD3 UR22, UP1, UPT, UR26, 0x80, URZ ;  /* 0x000000801a167890 */ /* 0x000fe2000ff3e0ff */
[----:B-1----:R-:W-:Y:S01]  /*2220*/  SHF.L.U32 R0, R12, 0x1f, RZ ;  /* 0x0000001f0c007819 */ /* 0x002fe200000006ff */
[----:B------:R-:W-:Y:S02]  /*2230*/  UIADD3.X UR15, UPT, UPT, URZ, UR27, URZ, UP0, !UPT ;  /* 0x0000001bff0f7290 */ /* 0x000fe400087fe4ff */
[----:B------:R-:W-:Y:S01]  /*2240*/  UISETP.NE.AND UP0, UPT, UR7, UR13, UPT ;  /* 0x0000000d0700728c */ /* 0x000fe2000bf05270 */
[----:B------:R3:W4:Y:S01]  /*2250*/  SYNCS.PHASECHK.TRANS64.TRYWAIT P0, [UR8+0xa0], R0 ;  /* 0x0000a000ff0075a7 */ /* 0x0007220008001108 */
[----:B------:R-:W-:-:S02]  /*2260*/  ULEA UR8, UR4, UR24, 0xb ;  /* 0x0000001804087291 */ /* 0x000fc4000f8e58ff */
[----:B------:R-:W-:Y:S02]  /*2270*/  ULOP3.LUT UR17, UR17, 0xfefffff8, URZ, 0xc0, !UPT ;  /* 0xfefffff811117892 */ /* 0x000fe4000f8ec0ff */
[----:B------:R-:W-:Y:S02]  /*2280*/  UIADD3 UR16, UPT, UPT, UR16, 0x4600, URZ ;  /* 0x0000460010107890 */ /* 0x000fe4000fffe0ff */
[----:B------:R-:W-:Y:S02]  /*2290*/  UIADD3.X UR23, UPT, UPT, URZ, UR27, URZ, UP1, !UPT ;  /* 0x0000001bff177290 */ /* 0x000fe40008ffe4ff */
[----:B------:R-:W-:Y:S02]  /*22a0*/  UIADD3 UR8, UPT, UPT, UR6, 0x2c600, UR8 ;  /* 0x0002c60006087890 */ /* 0x000fe4000fffe008 */
[----:B------:R-:W-:Y:S01]  /*22b0*/  UPRMT UR4, URZ, 0x5410, UR21 ;  /* 0x00005410ff047896 */ /* 0x000fe20008000015 */
[----:B------:R-:W-:Y:S01]  /*22c0*/  UMOV UR30, 0x0 ;  /* 0x00000000001e7882 */ /* 0x000fe20000000000 */
[----:B------:R-:W-:Y:S01]  /*22d0*/  UMOV UR31, 0x10000000 ;  /* 0x10000000001f7882 */ /* 0x000fe20000000000 */
[----:B------:R-:W-:Y:S01]  /*22e0*/  UMOV UR19, UR35 ;  /* 0x0000002300137c82 */ /* 0x000fe20008000000 */
[----:B------:R-:W-:Y:S01]  /*22f0*/  UMOV UR20, UR36 ;  /* 0x0000002400147c82 */ /* 0x000fe20008000000 */
[----:B------:R-:W-:Y:S01]  /*2300*/  UMOV UR12, UR36 ;  /* 0x00000024000c7c82 */ /* 0x000fe20008000000 */
[----:B------:R-:W-:Y:S01]  /*2310*/  UMOV UR9, UR17 ;  /* 0x0000001100097c82 */ /* 0x000fe20008000000 */
[----:B------:R-:W-:Y:S01]  /*2320*/  UMOV UR10, UR18 ;  /* 0x00000012000a7c82 */ /* 0x000fe20008000000 */
[----:B------:R-:W-:Y:S01]  /*2330*/  UTMALDG.3D.2CTA [UR16], [UR22], desc[UR30] ;  /* 0x00001e10160075b4 */ /* 0x000fe20008211000 */
[----:B------:R1:W-:Y:S02]  /*2340*/  UTMALDG.3D.MULTICAST.2CTA [UR8], [UR14], UR4, desc[UR30] ;  /* 0x00001e080e0073b4 */ /* 0x0003e40008211804 */
[----:B-1----:R-:W-:Y:S01]  /*2350*/  UMOV UR4, UR5 ;  /* 0x0000000500047c82 */ /* 0x002fe20008000000 */
[----:B---3--:R-:W-:Y:S05]  /*2360*/  BRA.U UP0, `(.L_x_39) ;  /* 0xfffffffd00447547 */ /* 0x008fea000b83ffff */
.L_x_33:
[C---:B------:R-:W-:Y:S01]  /*2370*/  LEA R3, R11.reuse, UR6, 0x3 ;  /* 0x000000060b037c11 */ /* 0x040fe2000f8e18ff */
[----:B------:R-:W-:Y:S01]  /*2380*/  NOP ;  /* 0x0000000000007918 */ /* 0x000fe20000000000 */
[----:B-1----:R-:W-:Y:S02]  /*2390*/  SHF.L.U32 R0, R10, 0x1f, RZ ;  /* 0x0000001f0a007819 */ /* 0x002fe400000006ff */
[----:B------:R-:W-:Y:S02]  /*23a0*/  LEA R4, R11, UR6, 0x4 ;  /* 0x000000060b047c11 */ /* 0x000fe4000f8e20ff */
[----:B--2-4-:R-:W1:Y:S02]  /*23b0*/  SYNCS.PHASECHK.TRANS64.TRYWAIT P0, [R3+URZ+0x160], R0 ;  /* 0x00016000030075a7 */ /* 0x014e6400080011ff */
[----:B-1----:R-:W-:Y:S05]  /*23c0*/  @!P0 BRA `(.L_x_40) ;  /* 0x0000005c00c08947 */ /* 0x002fea0003800000 */
.L_x_133:
[----:B------:R-:W2:Y:S01]  /*23d0*/  LDS.128 R4, [R4+0x1f0] ;  /* 0x0001f00004047984 */ /* 0x000ea20000000c00 */
[----:B------:R-:W-:Y:S01]  /*23e0*/  UISETP.GE.AND UP0, UPT, UR42, 0x1, UPT ;  /* 0x000000012a00788c */ /* 0x000fe2000bf06270 */
[----:B------:R-:W-:Y:S01]  /*23f0*/  @!PT LDS RZ, [RZ] ;  /* 0x00000000fffff984 */ /* 0x000fe20000000800 */
[----:B------:R-:W-:Y:S01]  /*2400*/  @!PT LDS RZ, [RZ] ;  /* 0x00000000fffff984 */ /* 0x000fe20000000800 */
[----:B------:R-:W-:Y:S01]  /*2410*/  @!PT LDS RZ, [RZ] ;  /* 0x00000000fffff984 */ /* 0x000fe20000000800 */
[----:B------:R-:W-:Y:S01]  /*2420*/  @!PT LDS RZ, [RZ] ;  /* 0x00000000fffff984 */ /* 0x000fe20000000800 */
[----:B------:R3:W-:Y:S06]  /*2430*/  MEMBAR.ALL.CTA ;  /* 0x0000000000007992 */ /* 0x0007ec0000008000 */
[----:B---3--:R-:W3:Y:S01]  /*2440*/  FENCE.VIEW.ASYNC.S ;  /* 0x00000000000073c6 */ /* 0x008ee20000000000 */
[----:B--2---:R-:W-:-:S13]  /*2450*/  LOP3.LUT P0, RZ, R6, 0x1, RZ, 0xc0, !PT ;  /* 0x0000000106ff7812 */ /* 0x004fda000780c0ff */
[----:B---3--:R-:W-:Y:S01]  /*2460*/  VOTEU.ANY UP1, P0 ;  /* 0x0000000000ff7886 */ /* 0x008fe20000020100 */
[----:B------:R-:W-:-:S13]  /*2470*/  PLOP3.LUT P0, PT, PT, PT, UP1, 0x80, 0x8 ;  /* 0x000000000008781c */ /* 0x000fda0003f0f018 */
[----:B-1----:R-:W-:Y:S02]  /*2480*/  @P0 LOP3.LUT R0, R5, 0xffff, RZ, 0xc0, !PT ;  /* 0x0000ffff05000812 */ /* 0x002fe400078ec0ff */
[----:B------:R-:W-:Y:S02]  /*2490*/  @P0 MOV R2, R4 ;  /* 0x0000000400020202 */ /* 0x000fe40000000f00 */
[----:B------:R-:W-:Y:S01]  /*24a0*/  @P0 R2UR UR7, R0 ;  /* 0x00000000000702ca */ /* 0x000fe200000e0000 */
[----:B------:R-:W-:Y:S01]  /*24b0*/  VIADD R0, R3, 0x170 ;  /* 0x0000017003007836 */ /* 0x000fe20000000000 */
[----:B------:R-:W-:Y:S02]  /*24c0*/  @P0 SHF.R.U32.HI R4, RZ, 0x10, R5 ;  /* 0x00000010ff040819 */ /* 0x000fe40000011605 */
[----:B------:R-:W-:Y:S02]  /*24d0*/  @P0 R2UR UR8, R2 ;  /* 0x00000000020802ca */ /* 0x000fe400000e0000 */
[----:B------:R-:W-:-:S02]  /*24e0*/  PRMT R0, RZ, 0x654, R0 ;  /* 0x00000654ff007816 */ /* 0x000fc40000000000 */
[----:B------:R-:W-:Y:S02]  /*24f0*/  @P0 R2UR UR4, R4 ;  /* 0x00000000040402ca */ /* 0x000fe400000e0000 */
[----:B------:R1:W-:Y:S03]  /*2500*/  SYNCS.ARRIVE.TRANS64.RED.A1T0 RZ, [R0+URZ], RZ ;  /* 0x000000ff00ff79a7 */ /* 0x0003e600081004ff */
[----:B------:R-:W-:-:S04]  /*2510*/  @UP1 UMOV UR29, UR7 ;  /* 0x00000007001d1c82 */ /* 0x000fc80008000000 */
[----:B------:R-:W-:-:S04]  /*2520*/  @UP1 UMOV UR37, UR8 ;  /* 0x0000000800251c82 */ /* 0x000fc80008000000 */
[----:B------:R-:W-:Y:S01]  /*2530*/  @UP1 UMOV UR36, UR4 ;  /* 0x0000000400241c82 */ /* 0x000fe20008000000 */
[----:B------:R-:W-:Y:S05]  /*2540*/  BRA.U !UP0, `(.L_x_41) ;  /* 0x0000000108d47547 */ /* 0x000fea000b800000 */
[----:B------:R-:W2:Y:S01]  /*2550*/  LDCU.128 UR12, c[0x0][0xb10] ;  /* 0x00016200ff0c77ac */ /* 0x000ea20008000c00 */
[----:B------:R-:W3:Y:S01]  /*2560*/  LDCU UR30, c[0x0][0xb20] ;  /* 0x00016400ff1e77ac */ /* 0x000ee20008000800 */
[----:B------:R-:W4:Y:S01]  /*2570*/  LDCU UR20, c[0x0][0xb0c] ;  /* 0x00016180ff1477ac */ /* 0x000f220008000800 */
[----:B------:R-:W1:Y:S01]  /*2580*/  LDCU.64 UR10, c[0x0][0xb28] ;  /* 0x00016500ff0a77ac */ /* 0x000e620008000a00 */
[----:B------:R-:W-:Y:S02]  /*2590*/  UISETP.NE.AND UP3, UPT, UR42, 0x1, UPT ;  /* 0x000000012a00788c */ /* 0x000fe4000bf65270 */
[----:B--2---:R-:W-:Y:S02]  /*25a0*/  UIMAD.WIDE.U32 UR16, UR38, UR15, URZ ;  /* 0x0000000f261072a5 */ /* 0x004fe4000f8e00ff */
[----:B------:R-:W-:Y:S02]  /*25b0*/  UIMAD.WIDE.U32 UR8, UR39, UR12, URZ ;  /* 0x0000000c270872a5 */ /* 0x000fe4000f8e00ff */
[----:B------:R-:W-:-:S02]  /*25c0*/  UISETP.NE.AND UP0, UPT, UR14, 0x1, UPT ;  /* 0x000000010e00788c */ /* 0x000fc4000bf05270 */
[----:B------:R-:W-:Y:S01]  /*25d0*/  UIMAD.WIDE.U32 UR22, UR29, UR15, URZ ;  /* 0x0000000f1d1672a5 */ /* 0x000fe2000f8e00ff */
[----:B------:R-:W-:Y:S02]  /*25e0*/  UMOV UR16, UR17 ;  /* 0x0000001100107c82 */ /* 0x000fe40008000000 */
[----:B------:R-:W-:Y:S01]  /*25f0*/  UMOV UR8, UR9 ;  /* 0x0000000900087c82 */ /* 0x000fe20008000000 */
[----:B---3--:R-:W-:Y:S02]  /*2600*/  USHF.R.U32.HI UR16, URZ, UR30, UR16 ;  /* 0x0000001eff107299 */ /* 0x008fe40008011610 */
[----:B----4-:R-:W-:Y:S02]  /*2610*/  UISETP.NE.AND UP2, UPT, UR20, 0x1, UPT ;  /* 0x000000011400788c */ /* 0x010fe4000bf45270 */
[----:B------:R-:W-:Y:S02]  /*2620*/  USHF.R.U32.HI UR8, URZ, UR13, UR8 ;  /* 0x0000000dff087299 */ /* 0x000fe40008011608 */
[----:B------:R-:W-:-:S02]  /*2630*/  USEL UR7, UR38, UR16, !UP0 ;  /* 0x0000001026077287 */ /* 0x000fc4000c000000 */
[----:B------:R-:W-:Y:S02]  /*2640*/  USEL UR8, UR39, UR8, !UP2 ;  /* 0x0000000827087287 */ /* 0x000fe4000d000000 */
[----:B-1----:R-:W-:Y:S01]  /*2650*/  UIMAD.WIDE.U32 UR16, UR7, UR10, URZ ;  /* 0x0000000a071072a5 */ /* 0x002fe2000f8e00ff */
[----:B------:R-:W-:Y:S01]  /*2660*/  UMOV UR4, UR23 ;  /* 0x0000001700047c82 */ /* 0x000fe20008000000 */
[----:B------:R-:W-:Y:S02]  /*2670*/  UIMAD.WIDE.U32 UR18, UR37, UR12, URZ ;  /* 0x0000000c251272a5 */ /* 0x000fe4000f8e00ff */
[----:B------:R-:W-:-:S03]  /*2680*/  UIMAD.WIDE.U32 UR22, UR8, UR10, URZ ;  /* 0x0000000a081672a5 */ /* 0x000fc6000f8e00ff */
[----:B------:R-:W-:Y:S01]  /*2690*/  UMOV UR16, UR17 ;  /* 0x0000001100107c82 */ /* 0x000fe20008000000 */
[----:B------:R-:W-:Y:S02]  /*26a0*/  USHF.R.U32.HI UR4, URZ, UR30, UR4 ;  /* 0x0000001eff047299 */ /* 0x000fe40008011604 */
[----:B------:R-:W-:Y:S01]  /*26b0*/  @UP3 USHF.R.U32.HI UR7, URZ, UR11, UR16 ;  /* 0x0000000bff073299 */ /* 0x000fe20008011610 */
[----:B------:R-:W-:Y:S01]  /*26c0*/  UMOV UR18, UR19 ;  /* 0x0000001300127c82 */ /* 0x000fe20008000000 */
[----:B------:R-:W-:Y:S01]  /*26d0*/  UMOV UR22, UR23 ;  /* 0x0000001700167c82 */ /* 0x000fe20008000000 */
[----:B------:R-:W-:Y:S02]  /*26e0*/  USHF.R.U32.HI UR13, URZ, UR13, UR18 ;  /* 0x0000000dff0d7299 */ /* 0x000fe40008011612 */
[----:B------:R-:W-:Y:S02]  /*26f0*/  USEL UR4, UR29, UR4, !UP0 ;  /* 0x000000041d047287 */ /* 0x000fe4000c000000 */
[----:B------:R-:W-:-:S02]  /*2700*/  @UP3 USHF.R.U32.HI UR8, URZ, UR11, UR22 ;  /* 0x0000000bff083299 */ /* 0x000fc40008011616 */
[----:B------:R-:W-:Y:S02]  /*2710*/  UIMAD UR9, UR42, UR7, URZ ;  /* 0x000000072a0972a4 */ /* 0x000fe4000f8e02ff */
[----:B------:R-:W-:Y:S02]  /*2720*/  USEL UR7, UR37, UR13, !UP2 ;  /* 0x0000000d25077287 */ /* 0x000fe4000d000000 */
[----:B------:R-:W-:Y:S02]  /*2730*/  UIMAD UR12, UR42, UR8, URZ ;  /* 0x000000082a0c72a4 */ /* 0x000fe4000f8e02ff */
[----:B------:R-:W-:Y:S02]  /*2740*/  UISETP.GE.AND UP0, UPT, UR4, UR9, UPT ;  /* 0x000000090400728c */ /* 0x000fe4000bf06270 */
[----:B------:R-:W-:Y:S02]  /*2750*/  UIMAD.WIDE.U32 UR16, UR4, UR10, URZ ;  /* 0x0000000a041072a5 */ /* 0x000fe4000f8e00ff */
[----:B------:R-:W-:-:S02]  /*2760*/  UISETP.GE.OR UP0, UPT, UR7, UR12, UP0 ;  /* 0x0000000c0700728c */ /* 0x000fc40008706670 */
[----:B------:R-:W-:Y:S02]  /*2770*/  UIMAD.WIDE.U32 UR12, UR7, UR10, URZ ;  /* 0x0000000a070c72a5 */ /* 0x000fe4000f8e00ff */
[----:B------:R-:W-:Y:S01]  /*2780*/  UIADD3 UR15, UPT, UPT, -UR4, URZ, URZ ;  /* 0x000000ff040f7290 */ /* 0x000fe2000fffe1ff */
[----:B------:R-:W-:Y:S01]  /*2790*/  UMOV UR10, UR17 ;  /* 0x00000011000a7c82 */ /* 0x000fe20008000000 */
[----:B------:R-:W-:Y:S02]  /*27a0*/  UIADD3 UR12, UPT, UPT, -UR7, URZ, URZ ;  /* 0x000000ff070c7290 */ /* 0x000fe4000fffe1ff */
        /* <DEDUP_REMOVED lines=15> */
.L_x_41:
[----:B------:R-:W2:Y:S02]  /*28a0*/  LDCU UR4, c[0x0][0xb30] ;  /* 0x00016600ff0477ac */ /* 0x000ea40008000800 */
[----:B--2---:R-:W-:-:S09]  /*28b0*/  UISETP.NE.AND UP0, UPT, UR4, 0x1, UPT ;  /* 0x000000010400788c */ /* 0x004fd2000bf05270 */
[----:B------:R-:W-:Y:S05]  /*28c0*/  BRA.U UP0, `(.L_x_42) ;  /* 0x0000000100447547 */ /* 0x000fea000b800000 */
[----:B------:R-:W2:Y:S01]  /*28d0*/  LDCU.128 UR12, c[0x0][0xb10] ;  /* 0x00016200ff0c77ac */ /* 0x000ea20008000c00 */
[----:B------:R-:W3:Y:S01]  /*28e0*/  LDCU UR16, c[0x0][0xb0c] ;  /* 0x00016180ff1077ac */ /* 0x000ee20008000800 */
[----:B------:R-:W4:Y:S01]  /*28f0*/  LDCU UR17, c[0x0][0xb20] ;  /* 0x00016400ff1177ac */ /* 0x000f220008000800 */
[----:B--2---:R-:W-:Y:S02]  /*2900*/  UIMAD.WIDE.U32 UR10, UR37, UR12, URZ ;  /* 0x0000000c250a72a5 */ /* 0x004fe4000f8e00ff */
[----:B------:R-:W-:Y:S02]  /*2910*/  UIMAD.WIDE.U32 UR8, UR29, UR15, URZ ;  /* 0x0000000f1d0872a5 */ /* 0x000fe4000f8e00ff */
[----:B---3--:R-:W-:Y:S02]  /*2920*/  UISETP.NE.AND UP2, UPT, UR16, 0x1, UPT ;  /* 0x000000011000788c */ /* 0x008fe4000bf45270 */
[----:B------:R-:W-:Y:S01]  /*2930*/  UISETP.NE.AND UP0, UPT, UR14, 0x1, UPT ;  /* 0x000000010e00788c */ /* 0x000fe2000bf05270 */
[----:B------:R-:W-:-:S02]  /*2940*/  UMOV UR7, UR11 ;  /* 0x0000000b00077c82 */ /* 0x000fc40008000000 */
[----:B------:R-:W-:Y:S01]  /*2950*/  UMOV UR4, UR9 ;  /* 0x0000000900047c82 */ /* 0x000fe20008000000 */
[----:B------:R-:W-:Y:S02]  /*2960*/  USHF.R.U32.HI UR7, URZ, UR13, UR7 ;  /* 0x0000000dff077299 */ /* 0x000fe40008011607 */
[----:B----4-:R-:W-:Y:S02]  /*2970*/  USHF.R.U32.HI UR4, URZ, UR17, UR4 ;  /* 0x00000011ff047299 */ /* 0x010fe40008011604 */
[----:B------:R-:W-:Y:S02]  /*2980*/  USEL UR7, UR37, UR7, !UP2 ;  /* 0x0000000725077287 */ /* 0x000fe4000d000000 */
[----:B------:R-:W-:-:S04]  /*2990*/  USEL UR4, UR29, UR4, !UP0 ;  /* 0x000000041d047287 */ /* 0x000fc8000c000000 */
[----:B------:R-:W-:Y:S02]  /*29a0*/  UIADD3 UR8, UPT, UPT, UR7, -UR4, URZ ;  /* 0x8000000407087290 */ /* 0x000fe4000fffe0ff */
[----:B------:R-:W-:Y:S02]  /*29b0*/  UIADD3 UR4, UPT, UPT, -UR7, UR4, URZ ;  /* 0x0000000407047290 */ /* 0x000fe4000fffe1ff */
[----:B------:R-:W-:Y:S02]  /*29c0*/  UIMAD UR29, UR8, UR14, UR29 ;  /* 0x0000000e081d72a4 */ /* 0x000fe4000f8e021d */
[----:B------:R-:W-:-:S12]  /*29d0*/  UIMAD UR37, UR4, UR16, UR37 ;  /* 0x00000010042572a4 */ /* 0x000fd8000f8e0225 */
.L_x_42:
[----:B------:R-:W-:Y:S01]  /*29e0*/  VIADD R11, R11, 0x1 ;  /* 0x000000010b0b7836 */ /* 0x000fe20000000000 */
[----:B------:R-:W-:Y:S01]  /*29f0*/  PLOP3.LUT P1, PT, PT, PT, PT, 0x80, 0x8 ;  /* 0x000000000008781c */ /* 0x000fe20003f2f070 */
[----:B------:R-:W-:Y:S02]  /*2a00*/  UIADD3 UR45, UPT, UPT, UR37, UR57, URZ ;  /* 0x00000039252d7290 */ /* 0x000fe4000fffe0ff */
[----:B------:R-:W-:Y:S01]  /*2a10*/  UIADD3 UR46, UPT, UPT, UR29, UR60, URZ ;  /* 0x0000003c1d2e7290 */ /* 0x000fe2000fffe0ff */
[----:B------:R-:W-:-:S04]  /*2a20*/  ISETP.NE.AND P0, PT, R11, 0x2, PT ;  /* 0x000000020b00780c */ /* 0x000fc80003f05270 */
[----:B-1----:R-:W-:Y:S02]  /*2a30*/  SEL R0, RZ, 0x1, P0 ;  /* 0x00000001ff007807 */ /* 0x002fe40000000000 */
[----:B------:R-:W-:Y:S02]  /*2a40*/  SEL R11, R11, RZ, P0 ;  /* 0x000000ff0b0b7207 */ /* 0x000fe40000000000 */
[----:B------:R-:W-:Y:S01]  /*2a50*/  LOP3.LUT R10, R10, R0, RZ, 0x3c, !PT ;  /* 0x000000000a0a7212 */ /* 0x000fe200078e3cff */
[----:B------:R-:W-:Y:S06]  /*2a60*/  BRA.U UP1, `(.L_x_43) ;  /* 0xfffffff1012c7547 */ /* 0x000fec000b83ffff */
[----:B------:R-:W-:Y:S01]  /*2a70*/  UIADD3 UR7, UPT, UPT, UR6, 0xa0, URZ ;  /* 0x000000a006077890 */ /* 0x000fe2000fffe0ff */
[----:B------:R-:W-:-:S03]  /*2a80*/  SHF.L.U32 R2, R12, 0x1f, RZ ;  /* 0x0000001f0c027819 */ /* 0x000fc600000006ff */
[----:B------:R-:W-:-:S09]  /*2a90*/  ULEA UR4, UR5, UR7, 0x3 ;  /* 0x0000000705047291 */ /* 0x000fd2000f8e18ff */
[----:B------:R-:W1:Y:S02]  /*2aa0*/  SYNCS.PHASECHK.TRANS64.TRYWAIT P0, [UR4], R2 ;  /* 0x00000002ff0075a7 */ /* 0x000e640008001104 */
[----:B-1----:R-:W-:Y:S05]  /*2ab0*/  @!P0 BRA `(.L_x_44) ;  /* 0x0000005800188947 */ /* 0x002fea0003800000 */
.L_x_135:
[----:B------:R-:W-:-:S04]  /*2ac0*/  UIADD3 UR4, UPT, UPT, UR5, 0x1, URZ ;  /* 0x0000000105047890 */ /* 0x000fc8000fffe0ff */
[----:B------:R-:W-:-:S04]  /*2ad0*/  UISETP.NE.AND UP0, UPT, UR4, 0x14, UPT ;  /* 0x000000140400788c */ /* 0x000fc8000bf05270 */
[----:B------:R-:W-:Y:S02]  /*2ae0*/  USEL UR6, URZ, 0x1, UP0 ;  /* 0x00000001ff067887 */ /* 0x000fe40008000000 */
[----:B------:R-:W-:-:S04]  /*2af0*/  USEL UR4, UR4, URZ, UP0 ;  /* 0x000000ff04047287 */ /* 0x000fc80008000000 */
[----:B------:R-:W-:Y:S01]  /*2b00*/  ULEA UR5, UR4, UR7, 0x3 ;  /* 0x0000000704057291 */ /* 0x000fe2000f8e18ff */
[----:B-1----:R-:W-:-:S04]  /*2b10*/  LOP3.LUT R2, R12, UR6, RZ, 0x3c, !PT ;  /* 0x000000060c027c12 */ /* 0x002fc8000f8e3cff */
[----:B------:R-:W-:-:S04]  /*2b20*/  SHF.L.U32 R3, R2, 0x1f, RZ ;  /* 0x0000001f02037819 */ /* 0x000fc800000006ff */
[----:B------:R-:W1:Y:S02]  /*2b30*/  SYNCS.PHASECHK.TRANS64.TRYWAIT P0, [UR5], R3 ;  /* 0x00000003ff0075a7 */ /* 0x000e640008001105 */
[----:B-1----:R-:W-:Y:S05]  /*2b40*/  @!P0 BRA `(.L_x_45) ;  /* 0x00000058000c8947 */ /* 0x002fea0003800000 */
.L_x_137:
[----:B------:R-:W-:-:S04]  /*2b50*/  UIADD3 UR4, UPT, UPT, UR4, 0x1, URZ ;  /* 0x0000000104047890 */ /* 0x000fc8000fffe0ff */
[----:B------:R-:W-:-:S04]  /*2b60*/  UISETP.NE.AND UP0, UPT, UR4, 0x14, UPT ;  /* 0x000000140400788c */ /* 0x000fc8000bf05270 */
[----:B------:R-:W-:Y:S02]  /*2b70*/  USEL UR6, URZ, 0x1, UP0 ;  /* 0x00000001ff067887 */ /* 0x000fe40008000000 */
[----:B------:R-:W-:-:S04]  /*2b80*/  USEL UR4, UR4, URZ, UP0 ;  /* 0x000000ff04047287 */ /* 0x000fc80008000000 */
[----:B------:R-:W-:Y:S01]  /*2b90*/  ULEA UR5, UR4, UR7, 0x3 ;  /* 0x0000000704057291 */ /* 0x000fe2000f8e18ff */
[----:B------:R-:W-:-:S04]  /*2ba0*/  LOP3.LUT R2, R2, UR6, RZ, 0x3c, !PT ;  /* 0x0000000602027c12 */ /* 0x000fc8000f8e3cff */
[----:B-1----:R-:W-:-:S04]  /*2bb0*/  SHF.L.U32 R3, R2, 0x1f, RZ ;  /* 0x0000001f02037819 */ /* 0x002fc800000006ff */
[----:B------:R-:W1:Y:S02]  /*2bc0*/  SYNCS.PHASECHK.TRANS64.TRYWAIT P0, [UR5], R3 ;  /* 0x00000003ff0075a7 */ /* 0x000e640008001105 */
[----:B-1----:R-:W-:Y:S05]  /*2bd0*/  @!P0 BRA `(.L_x_46) ;  /* 0x0000005800008947 */ /* 0x002fea0003800000 */
.L_x_139:
        /* <DEDUP_REMOVED lines=9> */
.L_x_141:
        /* <DEDUP_REMOVED lines=9> */
.L_x_143:
        /* <DEDUP_REMOVED lines=9> */
.L_x_145:
        /* <DEDUP_REMOVED lines=9> */
.L_x_147:
        /* <DEDUP_REMOVED lines=9> */
.L_x_149:
        /* <DEDUP_REMOVED lines=9> */
.L_x_151:
        /* <DEDUP_REMOVED lines=9> */
.L_x_153:
        /* <DEDUP_REMOVED lines=9> */
.L_x_155:
        /* <DEDUP_REMOVED lines=9> */
.L_x_157:
        /* <DEDUP_REMOVED lines=9> */
.L_x_159:
        /* <DEDUP_REMOVED lines=9> */
.L_x_161:
        /* <DEDUP_REMOVED lines=9> */
.L_x_163:
        /* <DEDUP_REMOVED lines=9> */
.L_x_165:
        /* <DEDUP_REMOVED lines=9> */
.L_x_167:
        /* <DEDUP_REMOVED lines=9> */
.L_x_169:
        /* <DEDUP_REMOVED lines=9> */
.L_x_171:
[----:B------:R-:W-:-:S04]  /*34e0*/  UIADD3 UR4, UPT, UPT, UR4, 0x1, URZ ;  /* 0x0000000104047890 */ /* 0x000fc8000fffe0ff */
[----:B------:R-:W-:-:S04]  /*34f0*/  UISETP.NE.AND UP0, UPT, UR4, 0x14, UPT ;  /* 0x000000140400788c */ /* 0x000fc8000bf05270 */
[----:B------:R-:W-:Y:S02]  /*3500*/  USEL UR5, URZ, 0x1, UP0 ;  /* 0x00000001ff057887 */ /* 0x000fe40008000000 */
[----:B------:R-:W-:-:S04]  /*3510*/  USEL UR4, UR4, URZ, UP0 ;  /* 0x000000ff04047287 */ /* 0x000fc80008000000 */
[----:B------:R-:W-:Y:S01]  /*3520*/  ULEA UR4, UR4, UR7, 0x3 ;  /* 0x0000000704047291 */ /* 0x000fe2000f8e18ff */
[----:B------:R-:W-:-:S04]  /*3530*/  LOP3.LUT R2, R2, UR5, RZ, 0x3c, !PT ;  /* 0x0000000502027c12 */ /* 0x000fc8000f8e3cff */
[----:B------:R-:W-:Y:S01]  /*3540*/  SHF.L.U32 R2, R2, 0x1f, RZ ;  /* 0x0000001f02027819 */ /* 0x000fe200000006ff */
[----:B-1----:R-:W-:-:S07]  /*3550*/  IMAD.U32 R0, RZ, RZ, UR4 ;  /* 0x00000004ff007e24 */ /* 0x002fce000f8e00ff */
.L_x_63:
[----:B-1----:R1:W2:Y:S02]  /*3560*/  SYNCS.PHASECHK.TRANS64.TRYWAIT P0, [R0+URZ], R2 ;  /* 0x00000002000075a7 */ /* 0x0022a400080011ff */
[----:B--2---:R-:W-:Y:S05]  /*3570*/  @!P0 NANOSLEEP.SYNCS 0x989680 ;  /* 0x009896800000895d */ /* 0x004fea0003900000 */
[----:B------:R-:W2:Y:S02]  /*3580*/  @!P0 SYNCS.PHASECHK.TRANS64 P0, [R0+URZ], R2 ;  /* 0x00000002000085a7 */ /* 0x000ea400080010ff */
[----:B--2---:R-:W-:Y:S05]  /*3590*/  @P0 EXIT ;  /* 0x000000000000094d */ /* 0x004fea0003800000 */
[----:B------:R-:W-:Y:S05]  /*35a0*/  BRA `(.L_x_63) ;  /* 0xfffffffc00ec7947 */ /* 0x000fea000383ffff */
.L_x_23:
[----:B------:R-:W-:-:S04]  /*35b0*/  UISETP.NE.AND UP0, UPT, UR55, URZ, UPT ;  /* 0x000000ff3700728c */ /* 0x000fc8000bf05270 */
[----:B------:R-:W-:-:S09]  /*35c0*/  UISETP.NE.OR UP0, UPT, UR20, 0x1, UP0 ;  /* 0x000000011400788c */ /* 0x000fd20008705670 */
[----:B------:R-:W-:Y:S05]  /*35d0*/  BRA.U UP0, `(.L_x_64) ;  /* 0x0000000500487547 */ /* 0x000fea000b800000 */
[----:B------:R-:W-:Y:S01]  /*35e0*/  ISETP.GE.U32.AND P2, PT, R0, 0x4, PT ;  /* 0x000000040000780c */ /* 0x000fe20003f46070 */
[----:B------:R-:W-:Y:S01]  /*35f0*/  IMAD.MOV.U32 R12, RZ, RZ, 0x1 ;  /* 0x00000001ff0c7424 */ /* 0x000fe200078e00ff */
[----:B------:R-:W-:Y:S02]  /*3600*/  CS2R R10, SRZ ;  /* 0x00000000000a7805 */ /* 0x000fe4000001ff00 */
[----:B------:R-:W-:Y:S01]  /*3610*/  CS2R R8, SRZ ;  /* 0x0000000000087805 */ /* 0x000fe2000001ff00 */
[----:B------:R-:W-:Y:S01]  /*3620*/  UMOV UR6, 0x400 ;  /* 0x0000040000067882 */ /* 0x000fe20000000000 */
[----:B------:R-:W-:Y:S01]  /*3630*/  UMOV UR5, URZ ;  /* 0x000000ff00057c82 */ /* 0x000fe20008000000 */
[----:B------:R-:W-:-:S12]  /*3640*/  ULEA UR6, UR55, UR6, 0x18 ;  /* 0x0000000637067291 */ /* 0x000fd8000f8ec0ff */
.L_x_68:
[----:B------:R-:W-:Y:S02]  /*3650*/  LEA R2, R8, UR6, 0x3 ;  /* 0x0000000608027c11 */ /* 0x000fe4000f8e18ff */
[----:B------:R-:W-:-:S03]  /*3660*/  SHF.L.U32 R4, R9, 0x1f, RZ ;  /* 0x0000001f09047819 */ /* 0x000fc600000006ff */
[----:B------:R-:W-:Y:S01]  /*3670*/  VIADD R5, R2, 0x1d0 ;  /* 0x000001d002057836 */ /* 0x000fe20000000000 */
[----:B------:R-:W2:Y:S02]  /*3680*/  SYNCS.PHASECHK.TRANS64.TRYWAIT P0, [R2+URZ+0x1c0], R4 ;  /* 0x0001c004020075a7 */ /* 0x000ea400080011ff */
[----:B--2---:R-:W-:Y:S05]  /*3690*/  @!P0 BRA `(.L_x_65) ;  /* 0x0000005000e88947 */ /* 0x004fea0003800000 */
.L_x_172:
[----:B------:R-:W-:Y:S01]  /*36a0*/  ULEA UR4, UR5, UR6, 0x3 ;  /* 0x0000000605047291 */ /* 0x000fe2000f8e18ff */
[----:B--2---:R-:W-:Y:S01]  /*36b0*/  PRMT R2, RZ, 0x654, R5 ;  /* 0x00000654ff027816 */ /* 0x004fe20000000005 */
[----:B------:R-:W-:Y:S01]  /*36c0*/  @!P2 IMAD.MOV.U32 R4, RZ, RZ, 0x10 ;  /* 0x00000010ff04a424 */ /* 0x000fe200078e00ff */
[----:B------:R-:W-:Y:S01]  /*36d0*/  SHF.L.U32 R5, R12, 0x1f, RZ ;  /* 0x0000001f0c057819 */ /* 0x000fe200000006ff */
[----:B------:R-:W-:Y:S01]  /*36e0*/  UIADD3 UR7, UPT, UPT, UR4, 0x160, URZ ;  /* 0x0000016004077890 */ /* 0x000fe2000fffe0ff */
[----:B------:R2:W-:Y:S05]  /*36f0*/  SYNCS.ARRIVE.TRANS64.RED.A1T0 RZ, [R2+URZ], RZ ;  /* 0x000000ff02ff79a7 */ /* 0x0005ea00081004ff */
[----:B------:R-:W-:Y:S01]  /*3700*/  IMAD.U32 R6, RZ, RZ, UR7 ;  /* 0x00000007ff067e24 */ /* 0x000fe2000f8e00ff */
[----:B------:R-:W3:Y:S04]  /*3710*/  SYNCS.PHASECHK.TRANS64.TRYWAIT P0, [UR4+0x170], R5 ;  /* 0x00017005ff0075a7 */ /* 0x000ee80008001104 */
[----:B------:R-:W-:Y:S01]  /*3720*/  PRMT R6, R0, 0x654, R6 ;  /* 0x0000065400067816 */ /* 0x000fe20000000006 */
[----:B--23--:R-:W-:Y:S06]  /*3730*/  @!P0 BRA `(.L_x_66) ;  /* 0x0000005000d48947 */ /* 0x00cfec0003800000 */
.L_x_174:
[----:B------:R-:W-:Y:S01]  /*3740*/  ULEA UR8, UR5, UR6, 0x4 ;  /* 0x0000000605087291 */ /* 0x000fe2000f8e20ff */
[----:B------:R-:W-:Y:S01]  /*3750*/  SEL R3, R6, R3, !P2 ;  /* 0x0000000306037207 */ /* 0x000fe20005000000 */
[----:B------:R-:W-:Y:S01]  /*3760*/  UIADD3 UR9, UPT, UPT, UR4, 0x160, URZ ;  /* 0x0000016004097890 */ /* 0x000fe2000fffe0ff */
[----:B--2---:R-:W-:Y:S01]  /*3770*/  LEA R2, R11, UR6, 0x3 ;  /* 0x000000060b027c11 */ /* 0x004fe2000f8e18ff */
[----:B------:R-:W-:Y:S01]  /*3780*/  UIADD3 UR8, UPT, UPT, UR8, 0x1f0, URZ ;  /* 0x000001f008087890 */ /* 0x000fe2000fffe0ff */
[----:B------:R2:W-:Y:S01]  /*3790*/  @!P2 SYNCS.ARRIVE.TRANS64.RED RZ, [R3+URZ], R4 ;  /* 0x0000000403ffa9a7 */ /* 0x0005e200080004ff */
[----:B------:R-:W-:Y:S01]  /*37a0*/  UIADD3 UR4, UPT, UPT, UR5, 0x1, URZ ;  /* 0x0000000105047890 */ /* 0x000fe2000fffe0ff */
[----:B------:R-:W-:-:S03]  /*37b0*/  VIADD R8, R8, 0x1 ;  /* 0x0000000108087836 */ /* 0x000fc60000000000 */
[----:B------:R-:W-:Y:S02]  /*37c0*/  UISETP.NE.AND UP0, UPT, UR4, 0x2, UPT ;  /* 0x000000020400788c */ /* 0x000fe4000bf05270 */
[----:B------:R-:W-:Y:S01]  /*37d0*/  ISETP.NE.AND P0, PT, R8, 0x2, PT ;  /* 0x000000020800780c */ /* 0x000fe20003f05270 */
[----:B------:R-:W-:Y:S06]  /*37e0*/  UGETNEXTWORKID.BROADCAST [UR8], [UR9] ;  /* 0x00000000080073ca */ /* 0x000fec0008000100 */
[----:B------:R-:W-:Y:S02]  /*37f0*/  USEL UR7, URZ, 0x1, UP0 ;  /* 0x00000001ff077887 */ /* 0x000fe40008000000 */
[----:B------:R-:W-:-:S04]  /*3800*/  USEL UR5, UR4, URZ, UP0 ;  /* 0x000000ff04057287 */ /* 0x000fc80008000000 */
[----:B------:R-:W-:Y:S02]  /*3810*/  LOP3.LUT R12, R12, UR7, RZ, 0x3c, !PT ;  /* 0x000000070c0c7c12 */ /* 0x000fe4000f8e3cff */
[----:B--2---:R-:W-:-:S04]  /*3820*/  SHF.L.U32 R4, R10, 0x1f, RZ ;  /* 0x0000001f0a047819 */ /* 0x004fc800000006ff */
[----:B------:R-:W2:Y:S02]  /*3830*/  SYNCS.PHASECHK.TRANS64.TRYWAIT P1, [R2+URZ+0x160], R4 ;  /* 0x00016004020075a7 */ /* 0x000ea400080211ff */
[----:B--2---:R-:W-:Y:S05]  /*3840*/  @!P1 BRA `(.L_x_67) ;  /* 0x0000005000a89947 */ /* 0x004fea0003800000 */
.L_x_175:
[C---:B--2---:R-:W-:Y:S01]  /*3850*/  LEA R4, R11.reuse, UR6, 0x4 ;  /* 0x000000060b047c11 */ /* 0x044fe2000f8e20ff */
[----:B------:R-:W-:Y:S01]  /*3860*/  VIADD R2, R2, 0x170 ;  /* 0x0000017002027836 */ /* 0x000fe20000000000 */
[----:B------:R-:W-:Y:S01]  /*3870*/  SEL R8, R8, RZ, P0 ;  /* 0x000000ff08087207 */ /* 0x000fe20000000000 */
[----:B------:R-:W-:-:S03]  /*3880*/  VIADD R11, R11, 0x1 ;  /* 0x000000010b0b7836 */ /* 0x000fc60000000000 */
[----:B------:R-:W2:Y:S01]  /*3890*/  LDS.128 R4, [R4+0x1f0] ;  /* 0x0001f00004047984 */ /* 0x000ea20000000c00 */
[----:B------:R-:W-:Y:S02]  /*38a0*/  PRMT R2, RZ, 0x654, R2 ;  /* 0x00000654ff027816 */ /* 0x000fe40000000002 */
[C---:B------:R-:W-:Y:S01]  /*38b0*/  ISETP.NE.AND P1, PT, R11.reuse, 0x2, PT ;  /* 0x000000020b00780c */ /* 0x040fe20003f25270 */
[----:B------:R-:W-:Y:S01]  /*38c0*/  @!PT LDS RZ, [RZ] ;  /* 0x00000000fffff984 */ /* 0x000fe20000000800 */
[----:B------:R-:W-:Y:S01]  /*38d0*/  @!PT LDS RZ, [RZ] ;  /* 0x00000000fffff984 */ /* 0x000fe20000000800 */
[----:B------:R-:W-:Y:S01]  /*38e0*/  @!PT LDS RZ, [RZ] ;  /* 0x00000000fffff984 */ /* 0x000fe20000000800 */
[----:B------:R-:W-:Y:S01]  /*38f0*/  @!PT LDS RZ, [RZ] ;  /* 0x00000000fffff984 */ /* 0x000fe20000000800 */
[----:B------:R3:W-:Y:S06]  /*3900*/  MEMBAR.ALL.CTA ;  /* 0x0000000000007992 */ /* 0x0007ec0000008000 */
[----:B---3--:R-:W3:Y:S01]  /*3910*/  FENCE.VIEW.ASYNC.S ;  /* 0x00000000000073c6 */ /* 0x008ee20000000000 */
[----:B------:R-:W-:Y:S01]  /*3920*/  SEL R11, R11, RZ, P1 ;  /* 0x000000ff0b0b7207 */ /* 0x000fe20000800000 */
[----:B---3--:R3:W-:Y:S01]  /*3930*/  SYNCS.ARRIVE.TRANS64.RED.A1T0 RZ, [R2+URZ], RZ ;  /* 0x000000ff02ff79a7 */ /* 0x0087e200081004ff */
[----:B--2---:R-:W-:-:S02]  /*3940*/  LOP3.LUT P3, RZ, R6, 0x1, RZ, 0xc0, !PT ;  /* 0x0000000106ff7812 */ /* 0x004fc4000786c0ff */
[----:B------:R-:W-:-:S04]  /*3950*/  SEL R4, RZ, 0x1, P1 ;  /* 0x00000001ff047807 */ /* 0x000fc80000800000 */
[----:B------:R-:W-:Y:S02]  /*3960*/  LOP3.LUT R10, R10, R4, RZ, 0x3c, !PT ;  /* 0x000000040a0a7212 */ /* 0x000fe400078e3cff */
[----:B---3--:R-:W-:-:S04]  /*3970*/  SEL R2, RZ, 0x1, P0 ;  /* 0x00000001ff027807 */ /* 0x008fc80000000000 */
[----:B------:R-:W-:Y:S01]  /*3980*/  LOP3.LUT R9, R9, R2, RZ, 0x3c, !PT ;  /* 0x0000000209097212 */ /* 0x000fe200078e3cff */
[----:B------:R-:W-:Y:S06]  /*3990*/  @P3 BRA `(.L_x_68) ;  /* 0xfffffffc002c3947 */ /* 0x000fec000383ffff */
[----:B------:R-:W-:Y:S01]  /*39a0*/  ULEA UR4, UR5, UR6, 0x3 ;  /* 0x0000000605047291 */ /* 0x000fe2000f8e18ff */
[----:B------:R-:W-:-:S08]  /*39b0*/  SHF.L.U32 R2, R12, 0x1f, RZ ;  /* 0x0000001f0c027819 */ /* 0x000fd000000006ff */
[----:B------:R-:W2:Y:S02]  /*39c0*/  SYNCS.PHASECHK.TRANS64 P0, [UR4+0x170], R2 ;  /* 0x00017002ff0075a7 */ /* 0x000ea40008001004 */
[----:B--2---:R-:W-:Y:S05]  /*39d0*/  @P0 BRA `(.L_x_69) ;  /* 0x0000000000080947 */ /* 0x004fea0003800000 */
[----:B------:R-:W2:Y:S02]  /*39e0*/  SYNCS.PHASECHK.TRANS64.TRYWAIT P0, [UR4+0x170], R2 ;  /* 0x00017002ff0075a7 */ /* 0x000ea40008001104 */
[----:B--2---:R-:W-:Y:S05]  /*39f0*/  @!P0 BRA `(.L_x_70) ;  /* 0x0000005000508947 */ /* 0x004fea0003800000 */
.L_x_69:
[----:B------:R-:W-:-:S04]  /*3a00*/  UIADD3 UR7, UPT, UPT, UR5, 0x1, URZ ;  /* 0x0000000105077890 */ /* 0x000fc8000fffe0ff */
[----:B------:R-:W-:-:S04]  /*3a10*/  UISETP.NE.AND UP0, UPT, UR7, 0x2, UPT ;  /* 0x000000020700788c */ /* 0x000fc8000bf05270 */
[----:B------:R-:W-:Y:S02]  /*3a20*/  USEL UR8, URZ, 0x1, UP0 ;  /* 0x00000001ff087887 */ /* 0x000fe40008000000 */
[----:B------:R-:W-:-:S04]  /*3a30*/  USEL UR7, UR7, URZ, UP0 ;  /* 0x000000ff07077287 */ /* 0x000fc80008000000 */
[----:B------:R-:W-:Y:S01]  /*3a40*/  ULEA UR7, UR7, UR6, 0x3 ;  /* 0x0000000607077291 */ /* 0x000fe2000f8e18ff */
[----:B--2---:R-:W-:-:S04]  /*3a50*/  LOP3.LUT R2, R12, UR8, RZ, 0x3c, !PT ;  /* 0x000000080c027c12 */ /* 0x004fc8000f8e3cff */
[----:B------:R-:W-:-:S04]  /*3a60*/  SHF.L.U32 R0, R2, 0x1f, RZ ;  /* 0x0000001f02007819 */ /* 0x000fc800000006ff */
[----:B------:R-:W2:Y:S02]  /*3a70*/  SYNCS.PHASECHK.TRANS64 P0, [UR7+0x170], R0 ;  /* 0x00017000ff0075a7 */ /* 0x000ea40008001007 */
[----:B-12---:R-:W-:Y:S05]  /*3a80*/  @P0 EXIT ;  /* 0x000000000000094d */ /* 0x006fea0003800000 */
[----:B------:R-:W-:Y:S02]  /*3a90*/  SHF.L.U32 R2, R2, 0x1f, RZ ;  /* 0x0000001f02027819 */ /* 0x000fe400000006ff */
[----:B------:R-:W-:-:S07]  /*3aa0*/  MOV R0, UR7 ;  /* 0x0000000700007c02 */ /* 0x000fce0008000f00 */
.L_x_71:
[----:B-1----:R1:W2:Y:S02]  /*3ab0*/  SYNCS.PHASECHK.TRANS64.TRYWAIT P0, [R0+URZ+0x170], R2 ;  /* 0x00017002000075a7 */ /* 0x0022a400080011ff */
[----:B--2---:R-:W-:Y:S05]  /*3ac0*/  @!P0 NANOSLEEP.SYNCS 0x989680 ;  /* 0x009896800000895d */ /* 0x004fea0003900000 */
[----:B------:R-:W2:Y:S02]  /*3ad0*/  @!P0 SYNCS.PHASECHK.TRANS64 P0, [R0+URZ+0x170], R2 ;  /* 0x00017002000085a7 */ /* 0x000ea400080010ff */
[----:B--2---:R-:W-:Y:S05]  /*3ae0*/  @P0 EXIT ;  /* 0x000000000000094d */ /* 0x004fea0003800000 */
[----:B------:R-:W-:Y:S05]  /*3af0*/  BRA `(.L_x_71) ;  /* 0xfffffffc00ec7947 */ /* 0x000fea000383ffff */
.L_x_64:
[----:B------:R-:W-:Y:S05]  /*3b00*/  BRA.U UP5, `(.L_x_72) ;  /* 0x0000001105a07547 */ /* 0x000fea000b800000 */
[----:B------:R-:W-:Y:S01]  /*3b10*/  UMOV UR4, 0x40 ;  /* 0x0000004000047882 */ /* 0x000fe20000000000 */
[----:B------:R-:W-:Y:S01]  /*3b20*/  NOP ;  /* 0x0000000000007918 */ /* 0x000fe20000000000 */
[----:B------:R-:W-:Y:S01]  /*3b30*/  ULEA UR5, UR55, UR4, 0x18 ;  /* 0x0000000437057291 */ /* 0x000fe2000f8ec0ff */
[----:B------:R-:W-:Y:S02]  /*3b40*/  UMOV UR6, 0x400 ;  /* 0x0000040000067882 */ /* 0x000fe40000000000 */
[----:B------:R-:W-:-:S06]  /*3b50*/  ULEA UR6, UR55, UR6, 0x18 ;  /* 0x0000000637067291 */ /* 0x000fcc000f8ec0ff */
[----:B------:R-:W2:Y:S02]  /*3b60*/  LDS.U8 R0, [UR5+0x1c] ;  /* 0x00001c05ff007984 */ /* 0x000ea40008000000 */
[----:B--2---:R-:W-:-:S13]  /*3b70*/  ISETP.NE.AND P0, PT, R0, RZ, PT ;  /* 0x000000ff0000720c */ /* 0x004fda0003f05270 */
[----:B------:R-:W-:Y:S05]  /*3b80*/  @P0 BRA `(.L_x_73) ;  /* 0x0000000400080947 */ /* 0x000fea0003800000 */
[----:B------:R-:W-:Y:S02]  /*3b90*/  UISETP.NE.U32.AND UP1, UPT, UR33, 0x1, UPT ;  /* 0x000000012100788c */ /* 0x000fe4000bf25070 */
[----:B------:R-:W-:-:S07]  /*3ba0*/  UIADD3 UR7, UPT, UPT, UR5, 0x8, URZ ;  /* 0x0000000805077890 */ /* 0x000fce000fffe0ff */
[----:B------:R-:W-:Y:S05]  /*3bb0*/  BRA.U !UP1, `(.L_x_74) ;  /* 0x00000001099c7547 */ /* 0x000fea000b800000 */
[----:B------:R-:W-:Y:S01]  /*3bc0*/  ELECT P0, URZ, PT ;  /* 0x0000000000ff782f */ /* 0x000fe20003800000 */
[----:B------:R-:W-:-:S12]  /*3bd0*/  BSSY B0, `(.L_x_74) ;  /* 0x0000025000007945 */ /* 0x000fd80003800000 */
[----:B------:R-:W-:Y:S05]  /*3be0*/  @!P0 BRA `(.L_x_75) ;  /* 0x00000000008c8947 */ /* 0x000fea0003800000 */
[----:B------:R-:W-:-:S05]  /*3bf0*/  UMOV UR4, 0x10 ;  /* 0x0000001000047882 */ /* 0x000fca0000000000 */
[----:B------:R-:W-:Y:S04]  /*3c00*/  DEPBAR.LE SB2, 0x36 ;  /* 0x0000ad800000791a */ /* 0x000fe80000000000 */
[----:B------:R-:W2:Y:S02]  /*3c10*/  UTCATOMSWS.2CTA.FIND_AND_SET.ALIGN UP0, UR4, UR4 ;  /* 0x00000004000475e3 */ /* 0x000ea40008200800 */
[----:B--2---:R-:W-:Y:S01]  /*3c20*/  MOV R10, UR4 ;  /* 0x00000004000a7c02 */ /* 0x004fe20008000f00 */
[----:B------:R-:W-:Y:S06]  /*3c30*/  BRA.U UP0, `(.L_x_76) ;  /* 0x0000000100187547 */ /* 0x000fec000b800000 */
.L_x_77:
[----:B------:R-:W-:Y:S05]  /*3c40*/  NANOSLEEP 0x64 ;  /* 0x000000640000795d */ /* 0x000fea0003800000 */
[----:B------:R-:W-:-:S05]  /*3c50*/  UMOV UR4, 0x10 ;  /* 0x0000001000047882 */ /* 0x000fca0000000000 */
[----:B------:R-:W-:Y:S04]  /*3c60*/  DEPBAR.LE SB2, 0x36 ;  /* 0x0000ad800000791a */ /* 0x000fe80000000000 */
[----:B------:R-:W2:Y:S02]  /*3c70*/  UTCATOMSWS.2CTA.FIND_AND_SET.ALIGN UP0, UR4, UR4 ;  /* 0x00000004000475e3 */ /* 0x000ea40008200800 */
[----:B--2---:R-:W-:Y:S01]  /*3c80*/  MOV R10, UR4 ;  /* 0x00000004000a7c02 */ /* 0x004fe20008000f00 */
[----:B------:R-:W-:Y:S05]  /*3c90*/  BRA.U !UP0, `(.L_x_77) ;  /* 0xfffffffd08e87547 */ /* 0x000fea000b83ffff */
.L_x_76:
[----:B------:R-:W2:Y:S01]  /*3ca0*/  LDS R6, [UR5+0x10] ;  /* 0x00001005ff067984 */ /* 0x000ea20008000800 */
[----:B------:R-:W-:Y:S01]  /*3cb0*/  IMAD.U32 R0, RZ, RZ, UR6 ;  /* 0x00000006ff007e24 */ /* 0x000fe2000f8e00ff */
[----:B------:R-:W-:-:S03]  /*3cc0*/  MOV R4, UR34 ;  /* 0x0000002200047c02 */ /* 0x000fc60008000f00 */
[----:B------:R-:W-:Y:S01]  /*3cd0*/  VIADD R0, R0, 0x210 ;  /* 0x0000021000007836 */ /* 0x000fe20000000000 */
[----:B--2---:R-:W-:-:S04]  /*3ce0*/  SHF.L.U32 R6, R6, 0x1f, RZ ;  /* 0x0000001f06067819 */ /* 0x004fc800000006ff */
[----:B------:R-:W2:Y:S02]  /*3cf0*/  SYNCS.PHASECHK.TRANS64.TRYWAIT P0, [UR5+0x8], R6 ;  /* 0x00000806ff0075a7 */ /* 0x000ea40008001105 */
[----:B--2---:R-:W-:Y:S05]  /*3d00*/  @P0 BRA `(.L_x_78) ;  /* 0x0000000000080947 */ /* 0x004fea0003800000 */
[----:B------:R-:W2:Y:S02]  /*3d10*/  SYNCS.PHASECHK.TRANS64.TRYWAIT P0, [UR5+0x8], R6 ;  /* 0x00000806ff0075a7 */ /* 0x000ea40008001105 */
[----:B--2---:R-:W-:Y:S05]  /*3d20*/  @!P0 BRA `(.L_x_79) ;  /* 0x0000004c009c8947 */ /* 0x004fea0003800000 */
.L_x_78:
[----:B------:R-:W-:Y:S01]  /*3d30*/  PRMT R4, R4, 0x654, R0 ;  /* 0x0000065404047816 */ /* 0x000fe20000000000 */
[----:B------:R-:W-:Y:S01]  /*3d40*/  HFMA2 R0, -RZ, RZ, 0, 5.9604644775390625e-08 ;  /* 0x00000001ff007431 */ /* 0x000fe200000001ff */
[----:B------:R-:W-:Y:S01]  /*3d50*/  UPRMT UR4, UR34, 0x654, UR7 ;  /* 0x0000065422047896 */ /* 0x000fe20008000007 */
[----:B------:R-:W-:Y:S02]  /*3d60*/  IMAD.MOV.U32 R8, RZ, RZ, 0xffff ;  /* 0x0000ffffff087424 */ /* 0x000fe400078e00ff */
[----:B--2---:R-:W-:Y:S02]  /*3d70*/  IMAD.MOV.U32 R6, RZ, RZ, 0x4 ;  /* 0x00000004ff067424 */ /* 0x004fe400078e00ff */
[----:B------:R-:W-:Y:S01]  /*3d80*/  IMAD.SHL.U32 R9, R10, 0x20, RZ ;  /* 0x000000200a097824 */ /* 0x000fe200078e00ff */
[----:B------:R-:W-:Y:S02]  /*3d90*/  MOV R5, UR4 ;  /* 0x0000000400057c02 */ /* 0x000fe40008000f00 */
[-C--:B------:R-:W-:Y:S01]  /*3da0*/  SHF.L.U32 R8, R8, R10.reuse, RZ ;  /* 0x0000000a08087219 */ /* 0x080fe200000006ff */
[----:B------:R2:W-:Y:S01]  /*3db0*/  SYNCS.ARRIVE.TRANS64.RED RZ, [UR4], R6 ;  /* 0x00000006ffff79a7 */ /* 0x0005e20008000404 */
[----:B------:R-:W-:Y:S01]  /*3dc0*/  SHF.L.U32 R7, R0, R10, RZ ;  /* 0x0000000a00077219 */ /* 0x000fe200000006ff */
[----:B------:R2:W-:Y:S04]  /*3dd0*/  STS [UR6+0x210], R9 ;  /* 0x00021009ff007988 */ /* 0x0005e80008000806 */
[----:B------:R2:W-:Y:S04]  /*3de0*/  STAS [R4.64], R10 ;  /* 0x0000000a04007dbd */ /* 0x0005e8000c0008ff */
[----:B------:R2:W-:Y:S04]  /*3df0*/  ATOMS.OR RZ, [UR5+0x14], R8 ;  /* 0x00001408ffff798c */ /* 0x0005e8000b000005 */
[----:B------:R2:W-:Y:S04]  /*3e00*/  ATOMS.OR RZ, [UR5+0x18], R7 ;  /* 0x00001807ffff798c */ /* 0x0005e8000b000005 */
[----:B------:R2:W-:Y:S02]  /*3e10*/  ATOMS.XOR RZ, [UR5+0x10], R0 ;  /* 0x00001000ffff798c */ /* 0x0005e4000b800005 */
.L_x_75:
[----:B-1----:R-:W-:Y:S05]  /*3e20*/  BSYNC B0 ;  /* 0x0000000000007941 */ /* 0x002fea0003800000 */
.L_x_74:
[----:B------:R-:W-:Y:S05]  /*3e30*/  BRA.U UP1, `(.L_x_80) ;  /* 0x00000001016c7547 */ /* 0x000fea000b800000 */
[----:B------:R-:W-:-:S03]  /*3e40*/  UMOV UR4, 0xffffffff ;  /* 0xffffffff00047882 */ /* 0x000fc60000000000 */
[----:B------:R-:W-:Y:S05]  /*3e50*/  BRA.DIV UR4, `(.L_x_81) ;  /* 0x0000004e04687947 */ /* 0x000fea000b800000 */
[----:B------:R-:W-:-:S13]  /*3e60*/  ELECT P0, URZ, PT ;  /* 0x0000000000ff782f */ /* 0x000fda0003800000 */
.L_x_179:
[----:B------:R-:W-:Y:S05]  /*3e70*/  @!P0 BRA `(.L_x_80) ;  /* 0x00000000005c8947 */ /* 0x000fea0003800000 */
[----:B--2---:R-:W2:Y:S02]  /*3e80*/  LDS R4, [UR5+0x10] ;  /* 0x00001005ff047984 */ /* 0x004ea40008000800 */
[----:B--2---:R-:W-:-:S04]  /*3e90*/  SHF.L.U32 R4, R4, 0x1f, RZ ;  /* 0x0000001f04047819 */ /* 0x004fc800000006ff */
[----:B------:R-:W2:Y:S02]  /*3ea0*/  SYNCS.PHASECHK.TRANS64.TRYWAIT P0, [UR5+0x8], R4 ;  /* 0x00000804ff0075a7 */ /* 0x000ea40008001105 */
[----:B--2---:R-:W-:Y:S05]  /*3eb0*/  @P0 BRA `(.L_x_82) ;  /* 0x0000000000080947 */ /* 0x004fea0003800000 */
[----:B------:R-:W2:Y:S02]  /*3ec0*/  SYNCS.PHASECHK.TRANS64.TRYWAIT P0, [UR5+0x8], R4 ;  /* 0x00000804ff0075a7 */ /* 0x000ea40008001105 */
[----:B--2---:R-:W-:Y:S05]  /*3ed0*/  @!P0 BRA `(.L_x_83) ;  /* 0x0000004c006c8947 */ /* 0x004fea0003800000 */
.L_x_82:
[----:B------:R-:W3:Y:S01]  /*3ee0*/  LDS R6, [UR6+0x210] ;  /* 0x00021006ff067984 */ /* 0x000ee20008000800 */
[----:B--2---:R-:W-:Y:S02]  /*3ef0*/  HFMA2 R0, -RZ, RZ, 0, 5.9604644775390625e-08 ;  /* 0x00000001ff007431 */ /* 0x004fe400000001ff */
[----:B------:R-:W-:Y:S01]  /*3f00*/  IMAD.MOV.U32 R4, RZ, RZ, 0xffff ;  /* 0x0000ffffff047424 */ /* 0x000fe200078e00ff */
[----:B------:R-:W-:Y:S01]  /*3f10*/  UPRMT UR4, UR34, 0x654, UR7 ;  /* 0x0000065422047896 */ /* 0x000fe20008000007 */
[----:B---3--:R-:W-:-:S03]  /*3f20*/  IMAD.SHL.U32 R5, R6, 0x20, RZ ;  /* 0x0000002006057824 */ /* 0x008fc600078e00ff */
[-C--:B------:R-:W-:Y:S02]  /*3f30*/  SHF.L.U32 R4, R4, R6.reuse, RZ ;  /* 0x0000000604047219 */ /* 0x080fe400000006ff */
[----:B------:R-:W-:Y:S01]  /*3f40*/  SHF.L.U32 R6, R0, R6, RZ ;  /* 0x0000000600067219 */ /* 0x000fe200000006ff */
[----:B------:R3:W-:Y:S04]  /*3f50*/  STS [UR6+0x210], R5 ;  /* 0x00021005ff007988 */ /* 0x0007e80008000806 */
[----:B------:R3:W-:Y:S04]  /*3f60*/  ATOMS.OR RZ, [UR5+0x14], R4 ;  /* 0x00001404ffff798c */ /* 0x0007e8000b000005 */
[----:B------:R3:W-:Y:S01]  /*3f70*/  ATOMS.OR RZ, [UR5+0x18], R6 ;  /* 0x00001806ffff798c */ /* 0x0007e2000b000005 */
[----:B------:R-:W-:Y:S03]  /*3f80*/  SYNCS.ARRIVE.TRANS64.RED.A1T0 RZ, [UR4], RZ ;  /* 0x000000ffffff79a7 */ /* 0x000fe60008100404 */
[----:B------:R3:W-:Y:S01]  /*3f90*/  ATOMS.XOR RZ, [UR5+0x10], R0 ;  /* 0x00001000ffff798c */ /* 0x0007e2000b800005 */
[----:B------:R-:W-:Y:S05]  /*3fa0*/  BRA `(.L_x_80) ;  /* 0x0000000000107947 */ /* 0x000fea0003800000 */
.L_x_73:
[----:B------:R-:W-:Y:S02]  /*3fb0*/  MOV R0, 0xffffffff ;  /* 0xffffffff00007802 */ /* 0x000fe40000000f00 */
[----:B------:R-:W-:-:S03]  /*3fc0*/  MOV R4, 0x3ff0 ;  /* 0x00003ff000047802 */ /* 0x000fc60000000f00 */
[----:B------:R2:W-:Y:S04]  /*3fd0*/  STS [UR6+0x210], R0 ;  /* 0x00021000ff007988 */ /* 0x0005e80008000806 */
[----:B-12--5:R-:W-:Y:S05]  /*3fe0*/  CALL.REL.NOINC `($__internal_1_$__cuda_sm10x_tcgen05_guardrail_trap_phase_invalid_during_alloc) ;  /* 0x0000005000747944 */ /* 0x026fea0003c00000 */
.L_x_80:
[----:B------:R-:W-:Y:S05]  /*3ff0*/  WARPSYNC.ALL ;  /* 0x0000000000007948 */ /* 0x000fea0003800000 */
[----:B------:R-:W4:Y:S01]  /*4000*/  S2UR UR4, SR_CgaCtaId ;  /* 0x00000000000479c3 */ /* 0x000f220000008800 */
[----:B------:R-:W-:Y:S01]  /*4010*/  UMOV UR17, 0x400 ;  /* 0x0000040000117882 */ /* 0x000fe20000000000 */
[----:B------:R-:W-:-:S06]  /*4020*/  NOP ;  /* 0x0000000000007918 */ /* 0x000fcc0000000000 */
[----:B------:R-:W-:Y:S06]  /*4030*/  BAR.ARV 0x6, 0xa0 ;  /* 0x0182800000007b1d */ /* 0x000fec0000002000 */
[----:B------:R-:W1:Y:S01]  /*4040*/  LDCU UR6, c[0x0][0x38c] ;  /* 0x00007180ff0677ac */ /* 0x000e620008000800 */
[----:B------:R-:W-:Y:S01]  /*4050*/  LOP3.LUT R3, R3, 0xffff, RZ, 0xc0, !PT ;  /* 0x0000ffff03037812 */ /* 0x000fe200078ec0ff */
[----:B--2---:R-:W-:Y:S01]  /*4060*/  IMAD.MOV.U32 R9, RZ, RZ, 0x1 ;  /* 0x00000001ff097424 */ /* 0x004fe200078e00ff */
[----:B------:R-:W-:Y:S01]  /*4070*/  LOP3.LUT R2, R2, 0xffff, RZ, 0xc0, !PT ;  /* 0x0000ffff02027812 */ /* 0x000fe200078ec0ff */
[----:B------:R-:W-:Y:S01]  /*4080*/  IMAD.MOV.U32 R8, RZ, RZ, RZ ;  /* 0x000000ffff087224 */ /* 0x000fe200078e00ff */
[----:B------:R-:W-:Y:S01]  /*4090*/  R2UR UR20, R3 ;  /* 0x00000000031472ca */ /* 0x000fe200000e0000 */
[----:B------:R-:W-:Y:S01]  /*40a0*/  UMOV UR24, URZ ;  /* 0x000000ff00187c82 */ /* 0x000fe20008000000 */
[----:B------:R-:W-:-:S02]  /*40b0*/  R2UR UR30, R2 ;  /* 0x00000000021e72ca */ /* 0x000fc400000e0000 */
[----:B------:R-:W-:Y:S01]  /*40c0*/  CS2R R2, SRZ ;  /* 0x0000000000027805 */ /* 0x000fe2000001ff00 */
[----:B------:R-:W-:Y:S01]  /*40d0*/  UMOV UR15, URZ ;  /* 0x000000ff000f7c82 */ /* 0x000fe20008000000 */
[----:B----4-:R-:W-:Y:S01]  /*40e0*/  ULEA UR17, UR4, UR17, 0x18 ;  /* 0x0000001104117291 */ /* 0x010fe2000f8ec0ff */
[----:B------:R-:W-:Y:S01]  /*40f0*/  UMOV UR14, URZ ;  /* 0x000000ff000e7c82 */ /* 0x000fe20008000000 */
[----:B------:R-:W-:Y:S02]  /*4100*/  UISETP.NE.AND UP3, UPT, UR33, URZ, UPT ;  /* 0x000000ff2100728c */ /* 0x000fe4000bf65270 */
[----:B------:R-:W-:Y:S02]  /*4110*/  UIADD3 UR5, UPT, UPT, UR17, 0x4600, URZ ;  /* 0x0000460011057890 */ /* 0x000fe4000fffe0ff */
[----:B------:R-:W-:-:S03]  /*4120*/  UIADD3 UR4, UPT, UPT, UR17, 0x2c600, URZ ;  /* 0x0002c60011047890 */ /* 0x000fc6000fffe0ff */
[----:B---3--:R-:W2:Y:S01]  /*4130*/  LDS R0, [UR17+0x210] ;  /* 0x00021011ff007984 */ /* 0x008ea20008000800 */
[----:B-1----:R-:W-:Y:S02]  /*4140*/  UIADD3 UR6, UPT, UPT, UR6, 0x3f, URZ ;  /* 0x0000003f06067890 */ /* 0x002fe4000fffe0ff */
[----:B------:R-:W-:Y:S02]  /*4150*/  USHF.R.U32.HI UR5, URZ, 0x4, UR5 ;  /* 0x00000004ff057899 */ /* 0x000fe40008011605 */
[----:B------:R-:W-:Y:S02]  /*4160*/  USHF.R.S32.HI UR25, URZ, 0x1f, UR6 ;  /* 0x0000001fff197899 */ /* 0x000fe40008011406 */
[----:B------:R-:W-:Y:S02]  /*4170*/  USHF.R.U32.HI UR4, URZ, 0x4, UR4 ;  /* 0x00000004ff047899 */ /* 0x000fe40008011604 */
[----:B------:R-:W-:Y:S02]  /*4180*/  ULEA.HI UR25, UR25, UR6, URZ, 0x6 ;  /* 0x0000000619197291 */ /* 0x000fe4000f8f30ff */
[----:B------:R-:W-:-:S02]  /*4190*/  ULOP3.LUT UR5, UR5, 0x3fff, URZ, 0xc0, !UPT ;  /* 0x00003fff05057892 */ /* 0x000fc4000f8ec0ff */
[----:B------:R-:W-:Y:S02]  /*41a0*/  USHF.R.S32.HI UR25, URZ, 0x6, UR25 ;  /* 0x00000006ff197899 */ /* 0x000fe40008011419 */
[----:B------:R-:W-:Y:S02]  /*41b0*/  ULOP3.LUT UR22, UR4, 0x3fff, URZ, 0xc0, !UPT ;  /* 0x00003fff04167892 */ /* 0x000fe4000f8ec0ff */
[----:B------:R-:W-:Y:S02]  /*41c0*/  UISETP.LT.AND UP0, UPT, UR25, 0x1, UPT ;  /* 0x000000011900788c */ /* 0x000fe4000bf01270 */
[----:B------:R-:W-:Y:S02]  /*41d0*/  ULOP3.LUT UR21, UR5, 0x10000, URZ, 0xfc, !UPT ;  /* 0x0001000005157892 */ /* 0x000fe4000f8efcff */
[----:B------:R-:W-:Y:S02]  /*41e0*/  ULOP3.LUT UR22, UR22, 0x10000, URZ, 0xfc, !UPT ;  /* 0x0001000016167892 */ /* 0x000fe4000f8efcff */
[----:B------:R-:W-:Y:S01]  /*41f0*/  USEL UR31, UR25, 0x1, !UP0 ;  /* 0x00000001191f7887 */ /* 0x000fe2000c000000 */
[----:B------:R-:W-:Y:S01]  /*4200*/  UMOV UR28, 0x0 ;  /* 0x00000000001c7882 */ /* 0x000fe20000000000 */
[----:B------:R-:W-:Y:S01]  /*4210*/  UMOV UR29, 0x101004a0 ;  /* 0x101004a0001d7882 */ /* 0x000fe20000000000 */
[----:B------:R-:W-:Y:S01]  /*4220*/  UMOV UR26, 0x0 ;  /* 0x00000000001a7882 */ /* 0x000fe20000000000 */
[----:B------:R-:W-:Y:S01]  /*4230*/  UMOV UR27, 0x101004a0 ;  /* 0x101004a0001b7882 */ /* 0x000fe20000000000 */
[----:B--2---:R-:W-:-:S15]  /*4240*/  R2UR UR32, R0 ;  /* 0x00000000002072ca */ /* 0x004fde00000e0000 */
.L_x_91:
[C---:B------:R-:W-:Y:S02]  /*4250*/  LEA R0, R8.reuse, UR17, 0x3 ;  /* 0x0000001108007c11 */ /* 0x040fe4000f8e18ff */
[----:B------:R-:W-:Y:S02]  /*4260*/  SHF.L.U32 R4, R3, 0x1f, RZ ;  /* 0x0000001f03047819 */ /* 0x000fe400000006ff */
[----:B------:R-:W-:Y:S02]  /*4270*/  LEA R5, R8, UR17, 0x4 ;  /* 0x0000001108057c11 */ /* 0x000fe4000f8e20ff */
[----:B------:R-:W1:Y:S02]  /*4280*/  SYNCS.PHASECHK.TRANS64.TRYWAIT P0, [R0+URZ+0x160], R4 ;  /* 0x00016004000075a7 */ /* 0x000e6400080011ff */
[----:B-1-3--:R-:W-:Y:S05]  /*4290*/  @!P0 BRA `(.L_x_84) ;  /* 0x0000004800948947 */ /* 0x00afea0003800000 */
.L_x_180:
[----:B-1----:R-:W1:Y:S01]  /*42a0*/  LDS.128 R4, [R5+0x1f0] ;  /* 0x0001f00005047984 */ /* 0x002e620000000c00 */
[----:B------:R-:W-:Y:S02]  /*42b0*/  VIADD R0, R0, 0x170 ;  /* 0x0000017000007836 */ /* 0x000fe40000000000 */
[----:B------:R-:W-:Y:S01]  /*42c0*/  VIADD R8, R8, 0x1 ;  /* 0x0000000108087836 */ /* 0x000fe20000000000 */
[----:B------:R-:W-:Y:S01]  /*42d0*/  @!PT LDS RZ, [RZ] ;  /* 0x00000000fffff984 */ /* 0x000fe20000000800 */
[----:B------:R-:W-:Y:S01]  /*42e0*/  @!PT LDS RZ, [RZ] ;  /* 0x00000000fffff984 */ /* 0x000fe20000000800 */
[----:B------:R-:W-:Y:S01]  /*42f0*/  @!PT LDS RZ, [RZ] ;  /* 0x00000000fffff984 */ /* 0x000fe20000000800 */
[----:B------:R-:W-:Y:S01]  /*4300*/  @!PT LDS RZ, [RZ] ;  /* 0x00000000fffff984 */ /* 0x000fe20000000800 */
[----:B------:R2:W-:Y:S06]  /*4310*/  MEMBAR.ALL.CTA ;  /* 0x0000000000007992 */ /* 0x0005ec0000008000 */
[----:B--2---:R-:W2:Y:S01]  /*4320*/  FENCE.VIEW.ASYNC.S ;  /* 0x00000000000073c6 */ /* 0x004ea20000000000 */
[----:B------:R-:W-:-:S04]  /*4330*/  PRMT R0, RZ, 0x654, R0 ;  /* 0x00000654ff007816 */ /* 0x000fc80000000000 */
[----:B--2---:R2:W-:Y:S01]  /*4340*/  SYNCS.ARRIVE.TRANS64.RED.A1T0 RZ, [R0+URZ], RZ ;  /* 0x000000ff00ff79a7 */ /* 0x0045e200081004ff */
[----:B-1----:R-:W-:Y:S01]  /*4350*/  LOP3.LUT P1, RZ, R6, 0x1, RZ, 0xc0, !PT ;  /* 0x0000000106ff7812 */ /* 0x002fe2000782c0ff */
[----:B--2---:R-:W-:-:S12]  /*4360*/  BRA.U UP3, `(.L_x_85) ;  /* 0x0000000103e07547 */ /* 0x004fd8000b800000 */
[----:B------:R-:W1:Y:S01]  /*4370*/  LDCU UR4, c[0x0][0x38c] ;  /* 0x00007180ff0477ac */ /* 0x000e620008000800 */
[----:B------:R-:W-:Y:S02]  /*4380*/  PLOP3.LUT P2, PT, PT, PT, PT, 0x80, 0x8 ;  /* 0x000000000008781c */ /* 0x000fe40003f4f070 */
[----:B------:R-:W-:Y:S01]  /*4390*/  SHF.L.U32 R4, R9, 0x1f, RZ ;  /* 0x0000001f09047819 */ /* 0x000fe200000006ff */
[----:B------:R-:W-:Y:S02]  /*43a0*/  ULEA UR23, UR24, UR17, 0x3 ;  /* 0x0000001118177291 */ /* 0x000fe4000f8e18ff */
[----:B------:R-:W-:Y:S02]  /*43b0*/  ULEA UR18, UR24, UR32, 0x6 ;  /* 0x0000002018127291 */ /* 0x000fe4000f8e30ff */
[----:B-1----:R-:W-:-:S06]  /*43c0*/  UISETP.GE.AND UP0, UPT, UR4, 0x1, UPT ;  /* 0x000000010400788c */ /* 0x002fcc000bf06270 */
[----:B------:R-:W-:-:S05]  /*43d0*/  PLOP3.LUT P0, PT, PT, PT, UP0, 0x80, 0x8 ;  /* 0x000000000008781c */ /* 0x000fca0003f0f008 */
[----:B------:R-:W-:-:S08]  /*43e0*/  @UP0 ULEA UR4, UR15, UR17, 0x3 ;  /* 0x000000110f040291 */ /* 0x000fd0000f8e18ff */
[----:B------:R-:W-:-:S04]  /*43f0*/  @P0 SHF.L.U32 R0, R2, 0x1f, RZ ;  /* 0x0000001f02000819 */ /* 0x000fc800000006ff */
[----:B------:R1:W2:Y:S01]  /*4400*/  @P0 SYNCS.PHASECHK.TRANS64.TRYWAIT P2, [UR4], R0 ;  /* 0x00000000ff0005a7 */ /* 0x0002a20008041104 */
[----:B------:R-:W3:Y:S02]  /*4410*/  SYNCS.PHASECHK.TRANS64.TRYWAIT P0, [UR23+0x1a0], R4 ;  /* 0x0001a004ff0075a7 */ /* 0x000ee40008001117 */
[----:B-123--:R-:W-:Y:S05]  /*4420*/  @!P0 BRA `(.L_x_86) ;  /* 0x0000004800448947 */ /* 0x00efea0003800000 */
.L_x_182:
[----:B------:R-:W-:Y:S01]  /*4430*/  UMOV UR19, UR14 ;  /* 0x0000000e00137c82 */ /* 0x000fe20008000000 */
[----:B------:R-:W-:Y:S05]  /*4440*/  BRA.U !UP0, `(.L_x_87) ;  /* 0x0000000108987547 */ /* 0x000fea000b800000 */
[----:B------:R-:W-:Y:S02]  /*4450*/  UIADD3 UR19, UPT, UPT, UR31, UR14, URZ ;  /* 0x0000000e1f137290 */ /* 0x000fe4000fffe0ff */
[----:B------:R-:W-:Y:S01]  /*4460*/  UPLOP3.LUT UP2, UPT, UPT, UPT, UPT, 0x40, 0x4 ;  /* 0x000000000004789c */ /* 0x000fe20003f4e870 */
[----:B------:R-:W-:Y:S01]  /*4470*/  UMOV UR16, UR25 ;  /* 0x0000001900107c82 */ /* 0x000fe20008000000 */
[----:B------:R-:W-:-:S09]  /*4480*/  UMOV UR6, UR15 ;  /* 0x0000000f00067c82 */ /* 0x000fd20008000000 */
.L_x_90:
[----:B--2---:R-:W-:Y:S01]  /*4490*/  ULEA UR5, UR6, UR17, 0x3 ;  /* 0x0000001106057291 */ /* 0x004fe2000f8e18ff */
[----:B---3--:R-:W-:Y:S11]  /*44a0*/  @P2 BRA `(.L_x_88) ;  /* 0x00000000000c2947 */ /* 0x008ff60003800000 */
[----:B-1----:R-:W-:Y:S04]  /*44b0*/  SHF.L.U32 R4, R2, 0x1f, RZ ;  /* 0x0000001f02047819 */ /* 0x002fe800000006ff */
[----:B------:R-:W1:Y:S02]  /*44c0*/  SYNCS.PHASECHK.TRANS64.TRYWAIT P0, [UR5], R4 ;  /* 0x00000004ff0075a7 */ /* 0x000e640008001105 */
[----:B-1----:R-:W-:Y:S05]  /*44d0*/  @!P0 BRA `(.L_x_89) ;  /* 0x0000004800308947 */ /* 0x002fea0003800000 */
.L_x_88:
[----:B------:R-:W-:Y:S01]  /*44e0*/  UISETP.NE.AND UP0, UPT, UR16, 0x1, UPT ;  /* 0x000000011000788c */ /* 0x000fe2000bf05270 */
[----:B------:R-:W-:Y:S01]  /*44f0*/  PLOP3.LUT P2, PT, PT, PT, PT, 0x80, 0x8 ;  /* 0x000000000008781c */ /* 0x000fe20003f4f070 */
[----:B------:R-:W-:Y:S02]  /*4500*/  UIADD3 UR4, UPT, UPT, UR6, 0x1, URZ ;  /* 0x0000000106047890 */ /* 0x000fe4000fffe0ff */
[----:B------:R-:W-:Y:S02]  /*4510*/  ULEA UR12, UR6, UR22, 0x7 ;  /* 0x00000016060c7291 */ /* 0x000fe4000f8e38ff */
[----:B------:R-:W-:Y:S01]  /*4520*/  UISETP.NE.AND UP1, UPT, UR4, 0x14, UPT ;  /* 0x000000140400788c */ /* 0x000fe2000bf25270 */
[----:B------:R-:W-:Y:S01]  /*4530*/  PLOP3.LUT P0, PT, PT, PT, UP0, 0x80, 0x8 ;  /* 0x000000000008781c */ /* 0x000fe20003f0f008 */
[----:B------:R-:W-:Y:S02]  /*4540*/  UIADD3 UR10, UPT, UPT, UR12, 0x2, URZ ;  /* 0x000000020c0a7890 */ /* 0x000fe4000fffe0ff */
[----:B------:R-:W-:Y:S02]  /*4550*/  USEL UR7, URZ, 0x1, UP1 ;  /* 0x00000001ff077887 */ /* 0x000fe40008800000 */
[----:B------:R-:W-:Y:S02]  /*4560*/  USEL UR15, UR4, URZ, UP1 ;  /* 0x000000ff040f7287 */ /* 0x000fe40008800000 */
[----:B------:R-:W-:Y:S02]  /*4570*/  UIADD3 UR14, UPT, UPT, UR14, 0x1, URZ ;  /* 0x000000010e0e7890 */ /* 0x000fe4000fffe0ff */
[----:B------:R-:W-:Y:S01]  /*4580*/  @UP0 ULEA UR4, UR15, UR17, 0x3 ;  /* 0x000000110f040291 */ /* 0x000fe2000f8e18ff */
[----:B------:R-:W-:Y:S01]  /*4590*/  LOP3.LUT R2, R2, UR7, RZ, 0x3c, !PT ;  /* 0x0000000702027c12 */ /* 0x000fe2000f8e3cff */
[----:B------:R-:W-:Y:S01]  /*45a0*/  UIADD3 UR7, UPT, UPT, UR5, 0xa0, URZ ;  /* 0x000000a005077890 */ /* 0x000fe2000fffe0ff */
[----:B------:R-:W-:Y:S02]  /*45b0*/  UMOV UR13, 0x80004020 ;  /* 0x80004020000d7882 */ /* 0x000fe40000000000 */
[----:B-1----:R-:W-:Y:S01]  /*45c0*/  @P0 SHF.L.U32 R0, R2, 0x1f, RZ ;  /* 0x0000001f02000819 */ /* 0x002fe200000006ff */
[----:B------:R-:W-:Y:S01]  /*45d0*/  UMOV UR5, 0x80004020 ;  /* 0x8000402000057882 */ /* 0x000fe20000000000 */
[----:B------:R-:W-:Y:S01]  /*45e0*/  UMOV UR11, 0x80004020 ;  /* 0x80004020000b7882 */ /* 0x000fe20000000000 */
[----:B------:R-:W-:Y:S01]  /*45f0*/  UMOV UR9, 0x80004020 ;  /* 0x8000402000097882 */ /* 0x000fe20000000000 */
[----:B------:R2:W3:Y:S01]  /*4600*/  @P0 SYNCS.PHASECHK.TRANS64.TRYWAIT P2, [UR4], R0 ;  /* 0x00000000ff0005a7 */ /* 0x0004e20008041104 */
[----:B------:R-:W-:Y:S02]  /*4610*/  ULEA UR4, UR6, UR21, 0x9 ;  /* 0x0000001506047291 */ /* 0x000fe4000f8e48ff */
[----:B------:R-:W-:Y:S02]  /*4620*/  UISETP.NE.AND UP0, UPT, UR14, UR19, UPT ;  /* 0x000000130e00728c */ /* 0x000fe4000bf05270 */
[----:B------:R-:W-:Y:S02]  /*4630*/  UIADD3 UR8, UPT, UPT, UR4, 0x2, URZ ;  /* 0x0000000204087890 */ /* 0x000fe4000fffe0ff */
[----:B------:R-:W-:Y:S01]  /*4640*/  UIADD3 UR16, UPT, UPT, UR16, -0x1, URZ ;  /* 0xffffffff10107890 */ /* 0x000fe2000fffe0ff */
[----:B------:R-:W-:Y:S02]  /*4650*/  UMOV UR6, UR15 ;  /* 0x0000000f00067c82 */ /* 0x000fe40008000000 */
[----:B------:R2:W-:Y:S01]  /*4660*/  UTCIMMA.2CTA gdesc[UR4], gdesc[UR12], tmem[UR18], tmem[UR28], idesc[UR29], UP2 ;  /* 0x00ff1c0c040075ea */ /* 0x0005e20009200112 */
[----:B------:R-:W-:Y:S03]  /*4670*/  UPLOP3.LUT UP2, UPT, UPT, UPT, UPT, 0x80, 0x8 ;  /* 0x000000000008789c */ /* 0x000fe60003f4f070 */
[----:B------:R2:W-:Y:S01]  /*4680*/  UTCIMMA.2CTA gdesc[UR8], gdesc[UR10], tmem[UR18], tmem[UR26], idesc[UR27], UPT ;  /* 0x00ff1a0a080075ea */ /* 0x0005e2000ba00112 */
[----:B------:R2:W-:Y:S01]  /*4690*/  UTCBAR.2CTA.MULTICAST [UR7], URZ, UR20 ;  /* 0x000000ff070073e9 */ /* 0x0005e20008200814 */
[----:B------:R-:W-:Y:S06]  /*46a0*/  BRA.U UP0, `(.L_x_90) ;  /* 0xfffffffd00787547 */ /* 0x000fec000b83ffff */
.L_x_87:
[----:B--2---:R-:W-:Y:S01]  /*46b0*/  UIADD3 UR4, UPT, UPT, UR23, 0x180, URZ ;  /* 0x0000018017047890 */ /* 0x004fe2000fffe0ff */
[----:B------:R-:W-:-:S08]  /*46c0*/  UMOV UR14, UR19 ;  /* 0x00000013000e7c82 */ /* 0x000fd00008000000 */
[----:B------:R2:W-:Y:S01]  /*46d0*/  UTCBAR.2CTA.MULTICAST [UR4], URZ, UR30 ;  /* 0x000000ff040073e9 */ /* 0x0005e2000820081e */
[----:B------:R-:W-:Y:S02]  /*46e0*/  NOP ;  /* 0x0000000000007918 */ /* 0x000fe40000000000 */
.L_x_85:
[----:B--2---:R-:W-:Y:S01]  /*46f0*/  UIADD3 UR4, UPT, UPT, UR24, 0x1, URZ ;  /* 0x0000000118047890 */ /* 0x004fe2000fffe0ff */
[----:B------:R-:W-:-:S03]  /*4700*/  ISETP.NE.AND P0, PT, R8, 0x2, PT ;  /* 0x000000020800780c */ /* 0x000fc60003f05270 */
[----:B------:R-:W-:Y:S01]  /*4710*/  UISETP.NE.AND UP0, UPT, UR4, 0x4, UPT ;  /* 0x000000040400788c */ /* 0x000fe2000bf05270 */
[----:B-1----:R-:W-:Y:S02]  /*4720*/  SEL R0, RZ, 0x1, P0 ;  /* 0x00000001ff007807 */ /* 0x002fe40000000000 */
[----:B------:R-:W-:Y:S01]  /*4730*/  SEL R8, R8, RZ, P0 ;  /* 0x000000ff08087207 */ /* 0x000fe20000000000 */
[----:B------:R-:W-:Y:S01]  /*4740*/  USEL UR5, URZ, 0x1, UP0 ;  /* 0x00000001ff057887 */ /* 0x000fe20008000000 */
[----:B------:R-:W-:Y:S01]  /*4750*/  LOP3.LUT R3, R3, R0, RZ, 0x3c, !PT ;  /* 0x0000000003037212 */ /* 0x000fe200078e3cff */
[----:B------:R-:W-:-:S04]  /*4760*/  USEL UR24, UR4, URZ, UP0 ;  /* 0x000000ff04187287 */ /* 0x000fc80008000000 */
[----:B------:R-:W-:Y:S01]  /*4770*/  LOP3.LUT R9, R9, UR5, RZ, 0x3c, !PT ;  /* 0x0000000509097c12 */ /* 0x000fe2000f8e3cff */
[----:B------:R-:W-:Y:S07]  /*4780*/  @P1 BRA `(.L_x_91) ;  /* 0xfffffff800b01947 */ /* 0x000fee000383ffff */
[----:B------:R-:W1:Y:S01]  /*4790*/  S2UR UR8, SR_CgaCtaId ;  /* 0x00000000000879c3 */ /* 0x000e620000008800 */
[----:B------:R-:W-:Y:S01]  /*47a0*/  ELECT P0, URZ, PT ;  /* 0x0000000000ff782f */ /* 0x000fe20003800000 */
[----:B------:R-:W-:Y:S01]  /*47b0*/  HFMA2 R0, -RZ, RZ, 0, 5.9604644775390625e-08 ;  /* 0x00000001ff007431 */ /* 0x000fe200000001ff */
[----:B------:R-:W-:-:S05]  /*47c0*/  UMOV UR4, 0x40 ;  /* 0x0000004000047882 */ /* 0x000fca0000000000 */
[----:B------:R-:W-:Y:S01]  /*47d0*/  UVIRTCOUNT.DEALLOC.SMPOOL 0x80 ;  /* 0x000000800000784c */ /* 0x000fe20000000000 */
[----:B------:R-:W-:Y:S02]  /*47e0*/  UISETP.NE.AND UP1, UPT, UR33, URZ, UPT ;  /* 0x000000ff2100728c */ /* 0x000fe4000bf25270 */
[----:B-1----:R-:W-:-:S09]  /*47f0*/  ULEA UR8, UR8, UR4, 0x18 ;  /* 0x0000000408087291 */ /* 0x002fd2000f8ec0ff */
[----:B------:R1:W-:Y:S01]  /*4800*/  @P0 STS.U8 [UR8+0x1c], R0 ;  /* 0x00001c00ff000988 */ /* 0x0003e20008000008 */
[----:B------:R-:W-:Y:S05]  /*4810*/  BRA.U UP1, `(.L_x_92) ;  /* 0x0000000101a07547 */ /* 0x000fea000b800000 */
[----:B------:R-:W-:Y:S01]  /*4820*/  UIADD3 UR7, UPT, UPT, UR17, 0x1a0, URZ ;  /* 0x000001a011077890 */ /* 0x000fe2000fffe0ff */
[----:B------:R-:W-:-:S03]  /*4830*/  SHF.L.U32 R2, R9, 0x1f, RZ ;  /* 0x0000001f09027819 */ /* 0x000fc600000006ff */
[----:B------:R-:W-:-:S09]  /*4840*/  ULEA UR4, UR24, UR7, 0x3 ;  /* 0x0000000718047291 */ /* 0x000fd2000f8e18ff */
[----:B------:R-:W2:Y:S02]  /*4850*/  SYNCS.PHASECHK.TRANS64.TRYWAIT P0, [UR4], R2 ;  /* 0x00000002ff0075a7 */ /* 0x000ea40008001104 */
[----:B--2---:R-:W-:Y:S05]  /*4860*/  @!P0 BRA `(.L_x_93) ;  /* 0x0000004400648947 */ /* 0x004fea0003800000 */
.L_x_185:
        /* <DEDUP_REMOVED lines=9> */
.L_x_187:
        /* <DEDUP_REMOVED lines=9> */
.L_x_189:
[----:B------:R-:W-:-:S04]  /*4990*/  UIADD3 UR4, UPT, UPT, UR4, 0x1, URZ ;  /* 0x0000000104047890 */ /* 0x000fc8000fffe0ff */
[----:B------:R-:W-:-:S04]  /*49a0*/  UISETP.NE.AND UP0, UPT, UR4, 0x4, UPT ;  /* 0x000000040400788c */ /* 0x000fc8000bf05270 */
[----:B------:R-:W-:Y:S02]  /*49b0*/  USEL UR5, URZ, 0x1, UP0 ;  /* 0x00000001ff057887 */ /* 0x000fe40008000000 */
[----:B------:R-:W-:-:S04]  /*49c0*/  USEL UR4, UR4, URZ, UP0 ;  /* 0x000000ff04047287 */ /* 0x000fc80008000000 */
[----:B------:R-:W-:Y:S01]  /*49d0*/  ULEA UR4, UR4, UR7, 0x3 ;  /* 0x0000000704047291 */ /* 0x000fe2000f8e18ff */
[----:B------:R-:W-:-:S04]  /*49e0*/  LOP3.LUT R2, R2, UR5, RZ, 0x3c, !PT ;  /* 0x0000000502027c12 */ /* 0x000fc8000f8e3cff */
[----:B------:R-:W-:Y:S01]  /*49f0*/  SHF.L.U32 R2, R2, 0x1f, RZ ;  /* 0x0000001f02027819 */ /* 0x000fe200000006ff */
[----:B-1----:R-:W-:-:S04]  /*4a00*/  IMAD.U32 R0, RZ, RZ, UR4 ;  /* 0x00000004ff007e24 */ /* 0x002fc8000f8e00ff */
[----:B------:R1:W2:Y:S03]  /*4a10*/  SYNCS.PHASECHK.TRANS64.TRYWAIT P0, [R0+URZ], R2 ;  /* 0x00000002000075a7 */ /* 0x0002a600080011ff */
[----:B--2---:R-:W-:Y:S05]  /*4a20*/  @!P0 NANOSLEEP.SYNCS 0x989680 ;  /* 0x009896800000895d */ /* 0x004fea0003900000 */
[----:B------:R-:W2:Y:S02]  /*4a30*/  @!P0 SYNCS.PHASECHK.TRANS64 P0, [R0+URZ], R2 ;  /* 0x00000002000085a7 */ /* 0x000ea400080010ff */
[----:B--2---:R-:W-:Y:S05]  /*4a40*/  @P0 BRA `(.L_x_96) ;  /* 0x0000000000200947 */ /* 0x004fea0003800000 */
.L_x_97:
[----:B--2---:R2:W4:Y:S02]  /*4a50*/  SYNCS.PHASECHK.TRANS64.TRYWAIT P0, [R0+URZ], R2 ;  /* 0x00000002000075a7 */ /* 0x00452400080011ff */
[----:B----4-:R-:W-:Y:S05]  /*4a60*/  @!P0 NANOSLEEP.SYNCS 0x989680 ;  /* 0x009896800000895d */ /* 0x010fea0003900000 */
[----:B------:R-:W4:Y:S02]  /*4a70*/  @!P0 SYNCS.PHASECHK.TRANS64 P0, [R0+URZ], R2 ;  /* 0x00000002000085a7 */ /* 0x000f2400080010ff */
[----:B----4-:R-:W-:Y:S05]  /*4a80*/  @!P0 BRA `(.L_x_97) ;  /* 0xfffffffc00f08947 */ /* 0x010fea000383ffff */
[----:B------:R-:W-:Y:S05]  /*4a90*/  BRA `(.L_x_96) ;  /* 0x00000000000c7947 */ /* 0x000fea0003800000 */
.L_x_92:
[----:B------:R-:W-:-:S04]  /*4aa0*/  UIADD3 UR4, UPT, UPT, UR17, 0x1e0, URZ ;  /* 0x000001e011047890 */ /* 0x000fc8000fffe0ff */
[----:B------:R-:W-:-:S09]  /*4ab0*/  UPRMT UR4, UR34, 0x654, UR4 ;  /* 0x0000065422047896 */ /* 0x000fd20008000004 */
[----:B------:R-:W-:Y:S03]  /*4ac0*/  SYNCS.ARRIVE.TRANS64.RED.A1T0 RZ, [UR4], RZ ;  /* 0x000000ffffff79a7 */ /* 0x000fe60008100404 */
.L_x_96:
[----:B-12---:R-:W-:Y:S01]  /*4ad0*/  SHF.L.U32 R2, RZ, 0x1f, RZ ;  /* 0x0000001fff027819 */ /* 0x006fe200000006ff */
[----:B------:R-:W-:Y:S01]  /*4ae0*/  UIADD3 UR4, UPT, UPT, UR17, 0x1e0, URZ ;  /* 0x000001e011047890 */ /* 0x000fe2000fffe0ff */
[----:B------:R-:W-:Y:S02]  /*4af0*/  PLOP3.LUT P0, PT, PT, PT, UP1, 0x80, 0x8 ;  /* 0x000000000008781c */ /* 0x000fe40003f0f018 */
[----:B------:R-:W1:Y:S02]  /*4b00*/  SYNCS.PHASECHK.TRANS64.TRYWAIT P1, [UR17+0x1e0], R2 ;  /* 0x0001e002ff0075a7 */ /* 0x000e640008021111 */
[----:B-1----:R-:W-:Y:S09]  /*4b10*/  @!P1 BRA `(.L_x_98) ;  /* 0x0000004400009947 */ /* 0x002ff20003800000 */
.L_x_191:
[----:B------:R-:W-:Y:S01]  /*4b20*/  @!UP1 UPRMT UR4, UR34, 0x654, UR4 ;  /* 0x0000065422049896 */ /* 0x000fe20008000004 */
[----:B------:R-:W-:Y:S01]  /*4b30*/  UMOV UR5, 0xffff ;  /* 0x0000ffff00057882 */ /* 0x000fe20000000000 */
[----:B------:R-:W-:-:S07]  /*4b40*/  UMOV UR6, 0x1 ;  /* 0x0000000100067882 */ /* 0x000fce0000000000 */
[----:B------:R-:W-:Y:S01]  /*4b50*/  @!P0 SYNCS.ARRIVE.TRANS64.RED.A1T0 RZ, [UR4], RZ ;  /* 0x000000ffffff89a7 */ /* 0x000fe20008100404 */
[----:B------:R-:W-:Y:S01]  /*4b60*/  NOP ;  /* 0x0000000000007918 */ /* 0x000fe20000000000 */
[----:B-1----:R-:W1:Y:S01]  /*4b70*/  LDS R0, [UR8+0x14] ;  /* 0x00001408ff007984 */ /* 0x002e620008000800 */
[----:B------:R-:W-:-:S04]  /*4b80*/  ULOP3.LUT UR4, UR32, 0xffff, URZ, 0xc0, !UPT ;  /* 0x0000ffff20047892 */ /* 0x000fc8000f8ec0ff */
[----:B------:R-:W-:-:S04]  /*4b90*/  USHF.R.U32.HI UR4, URZ, 0x5, UR4 ;  /* 0x00000005ff047899 */ /* 0x000fc80008011604 */
[----:B------:R-:W-:Y:S02]  /*4ba0*/  USHF.L.U32 UR5, UR5, UR4, URZ ;  /* 0x0000000405057299 */ /* 0x000fe400080006ff */
[----:B------:R-:W-:-:S04]  /*4bb0*/  USHF.L.U32 UR4, UR6, UR4, URZ ;  /* 0x0000000406047299 */ /* 0x000fc800080006ff */
[----:B-1----:R-:W-:-:S04]  /*4bc0*/  LOP3.LUT R0, R0, UR5, RZ, 0xc0, !PT ;  /* 0x0000000500007c12 */ /* 0x002fc8000f8ec0ff */
[----:B------:R-:W-:-:S13]  /*4bd0*/  ISETP.NE.AND P0, PT, R0, UR5, PT ;  /* 0x0000000500007c0c */ /* 0x000fda000bf05270 */
[----:B------:R-:W-:Y:S05]  /*4be0*/  @P0 BRA `(.L_x_99) ;  /* 0x0000000000580947 */ /* 0x000fea0003800000 */
[----:B------:R-:W1:Y:S02]  /*4bf0*/  LDS R0, [UR8+0x18] ;  /* 0x00001808ff007984 */ /* 0x000e640008000800 */
[----:B-1----:R-:W-:-:S04]  /*4c00*/  LOP3.LUT R0, R0, UR4, RZ, 0xc0, !PT ;  /* 0x0000000400007c12 */ /* 0x002fc8000f8ec0ff */
[----:B------:R-:W-:-:S13]  /*4c10*/  ISETP.NE.AND P0, PT, R0, UR4, PT ;  /* 0x0000000400007c0c */ /* 0x000fda000bf05270 */
[----:B------:R-:W-:Y:S05]  /*4c20*/  @P0 BRA `(.L_x_100) ;  /* 0x00000000003c0947 */ /* 0x000fea0003800000 */
[----:B------:R-:W1:Y:S01]  /*4c30*/  S2R R2, SR_LANEID ;  /* 0x0000000000027919 */ /* 0x000e620000000000 */
[----:B------:R-:W-:-:S06]  /*4c40*/  ULOP3.LUT UR5, URZ, UR5, URZ, 0x33, !UPT ;  /* 0x00000005ff057292 */ /* 0x000fcc000f8e33ff */
[----:B------:R-:W-:-:S04]  /*4c50*/  IMAD.U32 R0, RZ, RZ, UR5 ;  /* 0x00000005ff007e24 */ /* 0x000fc8000f8e00ff */
[----:B------:R2:W4:Y:S02]  /*4c60*/  REDUX UR7, R0 ;  /* 0x00000000000773c4 */ /* 0x0005240000000000 */
[----:B------:R1:W-:Y:S01]  /*4c70*/  UTCATOMSWS.AND URZ, UR5 ;  /* 0x0000000500ff79e3 */ /* 0x0003e20008000000 */
[----:B--2---:R-:W-:Y:S01]  /*4c80*/  LOP3.LUT R0, RZ, UR4, RZ, 0x33, !PT ;  /* 0x00000004ff007c12 */ /* 0x004fe2000f8e33ff */
[----:B------:R-:W-:Y:S02]  /*4c90*/  VOTEU.ANY UR4, UPT, PT ;  /* 0x0000000000047886 */ /* 0x000fe400038e0100 */
[----:B------:R-:W-:Y:S02]  /*4ca0*/  UFLO.U32 UR4, UR4 ;  /* 0x00000004000472bd */ /* 0x000fe400080e0000 */
[----:B------:R-:W2:Y:S04]  /*4cb0*/  REDUX UR6, R0 ;  /* 0x00000000000673c4 */ /* 0x000ea80000000000 */
[----:B-1----:R-:W-:-:S02]  /*4cc0*/  ISETP.EQ.U32.AND P0, PT, R2, UR4, PT ;  /* 0x0000000402007c0c */ /* 0x002fc4000bf02070 */
[----:B----4-:R-:W-:-:S11]  /*4cd0*/  MOV R2, UR7 ;  /* 0x0000000700027c02 */ /* 0x010fd60008000f00 */
[----:B------:R1:W-:Y:S01]  /*4ce0*/  @P0 ATOMS.AND RZ, [UR8+0x14], R2 ;  /* 0x00001402ffff098c */ /* 0x0003e2000a800008 */
[----:B--2---:R-:W-:-:S05]  /*4cf0*/  IMAD.U32 R0, RZ, RZ, UR6 ;  /* 0x00000006ff007e24 */ /* 0x004fca000f8e00ff */
[----:B------:R1:W-:Y:S01]  /*4d00*/  @P0 ATOMS.AND RZ, [UR8+0x18], R0 ;  /* 0x00001800ffff098c */ /* 0x0003e2000a800008 */
[----:B------:R-:W-:Y:S05]  /*4d10*/  BRA `(.L_x_101) ;  /* 0x0000000000147947 */ /* 0x000fea0003800000 */
.L_x_100:
[----:B------:R-:W-:Y:S02]  /*4d20*/  MOV R2, 0x4d40 ;  /* 0x00004d4000027802 */ /* 0x000fe40000000f00 */
[----:B---3-5:R-:W-:Y:S05]  /*4d30*/  CALL.REL.NOINC `($__internal_0_$__cuda_sm10x_tcgen05_guardrail_trap_col_being_dealloced_not_returned_by_alloc) ;  /* 0x0000004400147944 */ /* 0x028fea0003c00000 */
[----:B------:R-:W-:Y:S05]  /*4d40*/  BRA `(.L_x_101) ;  /* 0x0000000000087947 */ /* 0x000fea0003800000 */
.L_x_99:
[----:B------:R-:W-:Y:S02]  /*4d50*/  MOV R2, 0x4d70 ;  /* 0x00004d7000027802 */ /* 0x000fe40000000f00 */
[----:B---3-5:R-:W-:Y:S05]  /*4d60*/  CALL.REL.NOINC `($__internal_2_$__cuda_sm10x_tcgen05_guardrail_trap_unallocated_columns_being_dealloced) ;  /* 0x0000004400207944 */ /* 0x028fea0003c00000 */
.L_x_101:
[----:B------:R-:W-:Y:S01]  /*4d70*/  NOP ;  /* 0x0000000000007918 */ /* 0x000fe20000000000 */
[----:B------:R-:W-:Y:S05]  /*4d80*/  EXIT ;  /* 0x000000000000794d */ /* 0x000fea0003800000 */
.L_x_72:
[----:B------:R-:W-:-:S09]  /*4d90*/  UISETP.NE.OR UP0, UPT, UR20, 0x3, !UP4 ;  /* 0x000000031400788c */ /* 0x000fd2000e705670 */
[----:B------:R-:W-:Y:S05]  /*4da0*/  BRA.U UP0, `(.L_x_102) ;  /* 0x0000000d00307547 */ /* 0x000fea000b800000 */
[----:B------:R-:W2:Y:S01]  /*4db0*/  LDCU.64 UR4, c[0x0][0x888] ;  /* 0x00011100ff0477ac */ /* 0x000ea20008000a00 */
[----:B------:R-:W3:Y:S01]  /*4dc0*/  LDC.64 R12, c[0x0][0x348] ;  /* 0x0000d200ff0c7b82 */ /* 0x000ee20000000a00 */
[----:B------:R-:W-:Y:S02]  /*4dd0*/  HFMA2 R9, -RZ, RZ, 0, 0 ;  /* 0x00000000ff097431 */ /* 0x000fe400000001ff */
[----:B------:R-:W-:Y:S01]  /*4de0*/  IMAD.MOV.U32 R11, RZ, RZ, 0x1 ;  /* 0x00000001ff0b7424 */ /* 0x000fe200078e00ff */
[----:B------:R-:W4:Y:S01]  /*4df0*/  LDCU UR33, c[0x0][0x370] ;  /* 0x00006e00ff2177ac */ /* 0x000f220008000800 */
[----:B------:R-:W-:Y:S01]  /*4e00*/  IMAD.MOV.U32 R10, RZ, RZ, RZ ;  /* 0x000000ffff0a7224 */ /* 0x000fe200078e00ff */
[----:B------:R-:W-:Y:S01]  /*4e10*/  MOV R8, 0x2000 ;  /* 0x0000200000087802 */ /* 0x000fe20000000f00 */
[----:B------:R-:W4:Y:S01]  /*4e20*/  LDCU.128 UR28, c[0x0][0xb10] ;  /* 0x00016200ff1c77ac */ /* 0x000f220008000c00 */
[----:B------:R-:W1:Y:S01]  /*4e30*/  LDCU UR32, c[0x0][0x374] ;  /* 0x00006e80ff2077ac */ /* 0x000e620008000800 */
[----:B------:R-:W1:Y:S01]  /*4e40*/  LDCU.64 UR26, c[0x0][0x890] ;  /* 0x00011200ff1a77ac */ /* 0x000e620008000a00 */
[----:B--2---:R-:W-:Y:S01]  /*4e50*/  UISETP.NE.U32.AND UP0, UPT, UR4, URZ, UPT ;  /* 0x000000ff0400728c */ /* 0x004fe2000bf05070 */
[----:B------:R-:W2:Y:S01]  /*4e60*/  LDCU UR16, c[0x0][0xb0c] ;  /* 0x00016180ff1077ac */ /* 0x000ea20008000800 */
[----:B------:R-:W3:Y:S01]  /*4e70*/  LDCU UR38, c[0x0][0xb20] ;  /* 0x00016400ff2677ac */ /* 0x000ee20008000800 */
[----:B------:R-:W3:Y:S01]  /*4e80*/  LDCU UR4, c[0x0][0xb30] ;  /* 0x00016600ff0477ac */ /* 0x000ee20008000800 */
[----:B------:R-:W-:Y:S01]  /*4e90*/  UMOV UR17, 0x400 ;  /* 0x0000040000117882 */ /* 0x000fe20000000000 */
[----:B----4-:R-:W-:-:S02]  /*4ea0*/  UIMAD.WIDE.U32 UR6, UR33, UR28, URZ ;  /* 0x0000001c210672a5 */ /* 0x010fc4000f8e00ff */
[----:B-1----:R-:W-:Y:S02]  /*4eb0*/  UIMAD.WIDE.U32 UR8, UR32, UR31, URZ ;  /* 0x0000001f200872a5 */ /* 0x002fe4000f8e00ff */
[----:B------:R-:W-:Y:S02]  /*4ec0*/  ULEA UR17, UR55, UR17, 0x18 ;  /* 0x0000001137117291 */ /* 0x000fe4000f8ec0ff */
[----:B------:R-:W-:Y:S02]  /*4ed0*/  UISETP.NE.AND.EX UP5, UPT, UR5, URZ, UPT, UP0 ;  /* 0x000000ff0500728c */ /* 0x000fe4000bfa5300 */
[----:B------:R-:W-:Y:S02]  /*4ee0*/  UISETP.NE.U32.AND UP6, UPT, UR26, URZ, UPT ;  /* 0x000000ff1a00728c */ /* 0x000fe4000bfc5070 */
[----:B------:R-:W-:Y:S02]  /*4ef0*/  UIADD3 UR5, UPT, UPT, UR17, 0x140, URZ ;  /* 0x0000014011057890 */ /* 0x000fe4000fffe0ff */
[----:B------:R-:W-:Y:S01]  /*4f00*/  UISETP.NE.AND UP0, UPT, UR42, 0x1, UPT ;  /* 0x000000012a00788c */ /* 0x000fe2000bf05270 */
[----:B------:R-:W-:Y:S01]  /*4f10*/  UMOV UR35, UR7 ;  /* 0x0000000700237c82 */ /* 0x000fe20008000000 */
[----:B------:R-:W-:Y:S01]  /*4f20*/  UMOV UR34, UR9 ;  /* 0x0000000900227c82 */ /* 0x000fe20008000000 */
[----:B--2---:R-:W-:-:S02]  /*4f30*/  UISETP.NE.AND UP0, UPT, UR16, 0x1, UPT ;  /* 0x000000011000788c */ /* 0x004fc4000bf05270 */
[----:B------:R-:W-:Y:S02]  /*4f40*/  UPLOP3.LUT UP4, UPT, UPT, UPT, UPT, 0x40, 0x4 ;  /* 0x000000000004789c */ /* 0x000fe40003f8e870 */
[----:B------:R-:W-:Y:S01]  /*4f50*/  UISETP.GE.AND UP2, UPT, UR42, 0x1, UPT ;  /* 0x000000012a00788c */ /* 0x000fe2000bf46270 */
[----:B------:R-:W1:Y:S01]  /*4f60*/  LDCU.64 UR14, c[0x0][0xb28] ;  /* 0x00016500ff0e77ac */ /* 0x000e620008000a00 */
[----:B------:R-:W-:Y:S02]  /*4f70*/  UISETP.NE.AND.EX UP6, UPT, UR27, URZ, UPT, UP6 ;  /* 0x000000ff1b00728c */ /* 0x000fe4000bfc5360 */
[----:B------:R-:W-:Y:S02]  /*4f80*/  UPRMT UR55, UR55, 0x654, UR5 ;  /* 0x0000065437377896 */ /* 0x000fe40008000005 */
[----:B------:R-:W-:Y:S02]  /*4f90*/  USHF.R.U32.HI UR35, URZ, UR29, UR35 ;  /* 0x0000001dff237299 */ /* 0x000fe40008011623 */
[----:B---3--:R-:W-:-:S02]  /*4fa0*/  USHF.R.U32.HI UR34, URZ, UR38, UR34 ;  /* 0x00000026ff227299 */ /* 0x008fc40008011622 */
[----:B------:R-:W-:Y:S02]  /*4fb0*/  UISETP.NE.AND UP0, UPT, UR30, 0x1, UPT ;  /* 0x000000011e00788c */ /* 0x000fe4000bf05270 */
[----:B------:R-:W-:-:S11]  /*4fc0*/  UISETP.NE.AND UP3, UPT, UR4, 0x1, UPT ;  /* 0x000000010400788c */ /* 0x000fd6000bf65270 */
.L_x_110:
[C---:B------:R-:W-:Y:S02]  /*4fd0*/  LEA R3, R10.reuse, UR17, 0x3 ;  /* 0x000000110a037c11 */ /* 0x040fe4000f8e18ff */
[----:B------:R-:W-:Y:S02]  /*4fe0*/  SHF.L.U32 R0, R9, 0x1f, RZ ;  /* 0x0000001f09007819 */ /* 0x000fe400000006ff */
[----:B------:R-:W-:Y:S02]  /*4ff0*/  LEA R4, R10, UR17, 0x4 ;  /* 0x000000110a047c11 */ /* 0x000fe4000f8e20ff */
[----:B--2---:R-:W2:Y:S02]  /*5000*/  SYNCS.PHASECHK.TRANS64.TRYWAIT P0, [R3+URZ+0x160], R0 ;  /* 0x00016000030075a7 */ /* 0x004ea400080011ff */
[----:B--2---:R-:W-:Y:S05]  /*5010*/  @!P0 BRA `(.L_x_103) ;  /* 0x0000003c00d88947 */ /* 0x004fea0003800000 */
.L_x_192:
[----:B------:R-:W3:Y:S01]  /*5020*/  LDS.128 R4, [R4+0x1f0] ;  /* 0x0001f00004047984 */ /* 0x000ee20000000c00 */
[----:B------:R-:W-:Y:S01]  /*5030*/  UISETP.GE.AND UP0, UPT, UR42, 0x1, UPT ;  /* 0x000000012a00788c */ /* 0x000fe2000bf06270 */
[----:B------:R-:W-:Y:S01]  /*5040*/  @!PT LDS RZ, [RZ] ;  /* 0x00000000fffff984 */ /* 0x000fe20000000800 */
[----:B------:R-:W-:Y:S01]  /*5050*/  @!PT LDS RZ, [RZ] ;  /* 0x00000000fffff984 */ /* 0x000fe20000000800 */
[----:B------:R-:W-:Y:S01]  /*5060*/  @!PT LDS RZ, [RZ] ;  /* 0x00000000fffff984 */ /* 0x000fe20000000800 */
[----:B------:R-:W-:Y:S01]  /*5070*/  @!PT LDS RZ, [RZ] ;  /* 0x00000000fffff984 */ /* 0x000fe20000000800 */
[----:B------:R4:W-:Y:S06]  /*5080*/  MEMBAR.ALL.CTA ;  /* 0x0000000000007992 */ /* 0x0009ec0000008000 */
[----:B----4-:R-:W4:Y:S01]  /*5090*/  FENCE.VIEW.ASYNC.S ;  /* 0x00000000000073c6 */ /* 0x010f220000000000 */
[----:B---3--:R-:W-:Y:S11]  /*50a0*/  LOP3.LUT P0, RZ, R6, 0x1, RZ, 0xc0, !PT ;  /* 0x0000000106ff7812 */ /* 0x008ff6000780c0ff */
[----:B------:R-:W-:Y:S02]  /*50b0*/  @!UPT UIADD3 URZ, UPT, UPT, URZ, URZ, URZ ;  /* 0x000000fffffff290 */ /* 0x000fe4000fffe0ff */
[----:B----4-:R-:W-:Y:S01]  /*50c0*/  VOTEU.ANY UP2, P0 ;  /* 0x0000000000ff7886 */ /* 0x010fe20000040100 */
[----:B------:R-:W-:Y:S11]  /*50d0*/  PLOP3.LUT P0, PT, PT, PT, UP2, 0x80, 0x8 ;  /* 0x000000000008781c */ /* 0x000ff60003f0f028 */
[----:B------:R-:W-:Y:S02]  /*50e0*/  @!UPT UIADD3 URZ, UPT, UPT, URZ, URZ, URZ ;  /* 0x000000fffffff290 */ /* 0x000fe4000fffe0ff */
[----:B--2---:R-:W-:Y:S02]  /*50f0*/  @P0 SHF.R.U32.HI R0, RZ, 0x10, R5 ;  /* 0x00000010ff000819 */ /* 0x004fe40000011605 */
[----:B------:R-:W-:Y:S02]  /*5100*/  @P0 MOV R2, R4 ;  /* 0x0000000400020202 */ /* 0x000fe40000000f00 */
[----:B------:R-:W-:Y:S01]  /*5110*/  @P0 R2UR UR4, R0 ;  /* 0x00000000000402ca */ /* 0x000fe200000e0000 */
[----:B------:R-:W-:Y:S01]  /*5120*/  VIADD R0, R3, 0x170 ;  /* 0x0000017003007836 */ /* 0x000fe20000000000 */
[----:B------:R-:W-:Y:S02]  /*5130*/  @P0 LOP3.LUT R4, R5, 0xffff, RZ, 0xc0, !PT ;  /* 0x0000ffff05040812 */ /* 0x000fe400078ec0ff */
[----:B------:R-:W-:Y:S02]  /*5140*/  @P0 R2UR UR6, R2 ;  /* 0x00000000020602ca */ /* 0x000fe400000e0000 */
[----:B------:R-:W-:Y:S02]  /*5150*/  PRMT R0, RZ, 0x654, R0 ;  /* 0x00000654ff007816 */ /* 0x000fe40000000000 */
[----:B------:R-:W-:Y:S02]  /*5160*/  @P0 R2UR UR5, R4 ;  /* 0x00000000040502ca */ /* 0x000fe400000e0000 */
[----:B------:R2:W-:Y:S03]  /*5170*/  SYNCS.ARRIVE.TRANS64.RED.A1T0 RZ, [R0+URZ], RZ ;  /* 0x000000ff00ff79a7 */ /* 0x0005e600081004ff */
[----:B------:R-:W-:Y:S04]  /*5180*/  @UP2 UMOV UR25, UR4 ;  /* 0x0000000400192c82 */ /* 0x000fe80008000000 */
[----:B------:R-:W-:Y:S04]  /*5190*/  @UP2 UMOV UR13, UR6 ;  /* 0x00000006000d2c82 */ /* 0x000fe80008000000 */
[----:B------:R-:W-:Y:S01]  /*51a0*/  @UP2 UMOV UR7, UR5 ;  /* 0x0000000500072c82 */ /* 0x000fe20008000000 */
[----:B------:R-:W-:Y:S05]  /*51b0*/  BRA.U !UP0, `(.L_x_104) ;  /* 0x0000000108c07547 */ /* 0x000fea000b800000 */
[----:B------:R-:W-:Y:S02]  /*51c0*/  UIMAD.WIDE.U32 UR10, UR7, UR31, URZ ;  /* 0x0000001f070a72a5 */ /* 0x000fe4000f8e00ff */
[----:B------:R-:W-:Y:S02]  /*51d0*/  UP2UR UR12, UPR, URZ, 0x4 ;  /* 0x00000004ff0c7883 */ /* 0x000fe40008000000 */
[----:B------:R-:W-:Y:S02]  /*51e0*/  UISETP.NE.AND UP2, UPT, UR30, 0x1, UPT ;  /* 0x000000011e00788c */ /* 0x000fe4000bf45270 */
[----:B------:R-:W-:Y:S02]  /*51f0*/  UIMAD.WIDE.U32 UR18, UR13, UR28, URZ ;  /* 0x0000001c0d1272a5 */ /* 0x000fe4000f8e00ff */
[----:B------:R-:W-:Y:S02]  /*5200*/  USEL UR4, UR32, UR34, !UP2 ;  /* 0x0000002220047287 */ /* 0x000fe4000d000000 */
[----:B------:R-:W-:Y:S02]  /*5210*/  UISETP.NE.AND UP0, UPT, UR16, 0x1, UPT ;  /* 0x000000011000788c */ /* 0x000fe4000bf05270 */
[----:B------:R-:W-:Y:S02]  /*5220*/  UP2UR UR24, UPR, URZ, 0x2 ;  /* 0x00000002ff187883 */ /* 0x000fe40008000000 */
[----:B------:R-:W-:Y:S02]  /*5230*/  UISETP.NE.AND UP1, UPT, UR42, 0x1, UPT ;  /* 0x000000012a00788c */ /* 0x000fe4000bf25270 */
[----:B-1----:R-:W-:Y:S02]  /*5240*/  UIMAD.WIDE.U32 UR20, UR4, UR14, URZ ;  /* 0x0000000e041472a5 */ /* 0x002fe4000f8e00ff */
[----:B------:R-:W-:Y:S01]  /*5250*/  USEL UR8, UR33, UR35, !UP0 ;  /* 0x0000002321087287 */ /* 0x000fe2000c000000 */
[----:B------:R-:W-:Y:S02]  /*5260*/  UMOV UR5, UR11 ;  /* 0x0000000b00057c82 */ /* 0x000fe40008000000 */
[----:B------:R-:W-:Y:S02]  /*5270*/  USHF.R.U32.HI UR6, URZ, UR38, UR5 ;  /* 0x00000026ff067299 */ /* 0x000fe40008011605 */
[----:B------:R-:W-:Y:S02]  /*5280*/  UIMAD.WIDE.U32 UR22, UR8, UR14, URZ ;  /* 0x0000000e081672a5 */ /* 0x000fe4000f8e00ff */
[----:B------:R-:W-:Y:S02]  /*5290*/  USEL UR6, UR7, UR6, !UP2 ;  /* 0x0000000607067287 */ /* 0x000fe4000d000000 */
[----:B------:R-:W-:Y:S02]  /*52a0*/  UISETP.NE.AND UP2, UPT, UR12, URZ, UPT ;  /* 0x000000ff0c00728c */ /* 0x000fe4000bf45270 */
[----:B------:R-:W-:Y:S01]  /*52b0*/  UIMAD.WIDE.U32 UR10, UR6, UR14, URZ ;  /* 0x0000000e060a72a5 */ /* 0x000fe2000f8e00ff */
[----:B------:R-:W-:Y:S02]  /*52c0*/  UMOV UR5, UR19 ;  /* 0x0000001300057c82 */ /* 0x000fe40008000000 */
[----:B------:R-:W-:Y:S03]  /*52d0*/  USHF.R.U32.HI UR9, URZ, UR29, UR5 ;  /* 0x0000001dff097299 */ /* 0x000fe60008011605 */
[----:B------:R-:W-:Y:S02]  /*52e0*/  UMOV UR5, UR21 ;  /* 0x0000001500057c82 */ /* 0x000fe40008000000 */
[----:B------:R-:W-:Y:S03]  /*52f0*/  @UP1 USHF.R.U32.HI UR4, URZ, UR15, UR5 ;  /* 0x0000000fff041299 */ /* 0x000fe60008011605 */
[----:B------:R-:W-:Y:S01]  /*5300*/  UMOV UR5, UR23 ;  /* 0x0000001700057c82 */ /* 0x000fe20008000000 */
[----:B------:R-:W-:Y:S02]  /*5310*/  UIMAD UR4, UR42, UR4, URZ ;  /* 0x000000042a0472a4 */ /* 0x000fe4000f8e02ff */
[----:B------:R-:W-:Y:S02]  /*5320*/  @UP1 USHF.R.U32.HI UR8, URZ, UR15, UR5 ;  /* 0x0000000fff081299 */ /* 0x000fe40008011605 */
[----:B------:R-:W-:Y:S02]  /*5330*/  USEL UR5, UR13, UR9, !UP0 ;  /* 0x000000090d057287 */ /* 0x000fe4000c000000 */
[----:B------:R-:W-:Y:S02]  /*5340*/  UIMAD UR9, UR42, UR8, URZ ;  /* 0x000000082a0972a4 */ /* 0x000fe4000f8e02ff */
[----:B------:R-:W-:Y:S03]  /*5350*/  UISETP.GE.AND UP0, UPT, UR6, UR4, UPT ;  /* 0x000000040600728c */ /* 0x000fe6000bf06270 */
[----:B------:R-:W-:Y:S01]  /*5360*/  UMOV UR4, UR11 ;  /* 0x0000000b00047c82 */ /* 0x000fe20008000000 */
[----:B------:R-:W-:Y:S02]  /*5370*/  UISETP.GE.OR UP0, UPT, UR5, UR9, UP0 ;  /* 0x000000090500728c */ /* 0x000fe40008706670 */
[----:B------:R-:W-:Y:S02]  /*5380*/  USHF.R.U32.HI UR4, URZ, UR15, UR4 ;  /* 0x0000000fff047299 */ /* 0x000fe40008011604 */
[----:B------:R-:W-:Y:S02]  /*5390*/  UIMAD.WIDE.U32 UR10, UR5, UR14, URZ ;  /* 0x0000000e050a72a5 */ /* 0x000fe4000f8e00ff */
[----:B------:R-:W-:Y:S04]  /*53a0*/  USEL UR12, UR6, UR4, !UP1 ;  /* 0x00000004060c7287 */ /* 0x000fe8000c800000 */
[----:B------:R-:W-:Y:S01]  /*53b0*/  UIADD3 UR9, UPT, UPT, -UR12, URZ, URZ ;  /* 0x000000ff0c097290 */ /* 0x000fe2000fffe1ff */
[----:B------:R-:W-:Y:S02]  /*53c0*/  @!UP0 UMOV UR4, UR11 ;  /* 0x0000000b00048c82 */ /* 0x000fe40008000000 */
[----:B------:R-:W-:Y:S02]  /*53d0*/  @!UP0 USHF.R.U32.HI UR4, URZ, UR15, UR4 ;  /* 0x0000000fff048299 */ /* 0x000fe40008011604 */
[----:B------:R-:W-:Y:S02]  /*53e0*/  UIMAD UR9, UR42, UR9, UR6 ;  /* 0x000000092a0972a4 */ /* 0x000fe4000f8e0206 */
[----:B------:R-:W-:Y:S02]  /*53f0*/  @!UP0 USEL UR4, UR5, UR4, !UP1 ;  /* 0x0000000405048287 */ /* 0x000fe4000c800000 */
[----:B------:R-:W-:Y:S02]  /*5400*/  UISETP.NE.AND UP1, UPT, UR24, URZ, UPT ;  /* 0x000000ff1800728c */ /* 0x000fe4000bf25270 */
[----:B------:R-:W-:Y:S02]  /*5410*/  @!UP0 UIMAD UR9, UR8, UR9, UR4 ;  /* 0x00000009080982a4 */ /* 0x000fe4000f8e0204 */
[----:B------:R-:W-:Y:S02]  /*5420*/  @!UP0 UIADD3 UR10, UPT, UPT, UR12, -UR4, URZ ;  /* 0x800000040c0a8290 */ /* 0x000fe4000fffe0ff */
[----:B------:R-:W-:Y:S02]  /*5430*/  UIADD3 UR4, UPT, UPT, -UR5, URZ, URZ ;  /* 0x000000ff05047290 */ /* 0x000fe4000fffe1ff */
[----:B------:R-:W-:Y:S02]  /*5440*/  UIADD3 UR8, UPT, UPT, -UR6, URZ, URZ ;  /* 0x000000ff06087290 */ /* 0x000fe4000fffe1ff */
[----:B------:R-:W-:Y:S02]  /*5450*/  @!UP0 UIMAD UR6, UR10, UR42, UR5 ;  /* 0x0000002a0a0682a4 */ /* 0x000fe4000f8e0205 */
[----:B------:R-:W-:Y:S02]  /*5460*/  UIMAD UR13, UR16, UR4, UR13 ;  /* 0x00000004100d72a4 */ /* 0x000fe4000f8e020d */
[----:B------:R-:W-:Y:S01]  /*5470*/  UIMAD UR7, UR30, UR8, UR7 ;  /* 0x000000081e0772a4 */ /* 0x000fe2000f8e0207 */
[----:B------:R-:W-:Y:S02]  /*5480*/  @!UP0 UMOV UR5, UR9 ;  /* 0x0000000900058c82 */ /* 0x000fe40008000000 */
[----:B------:R-:W-:Y:S02]  /*5490*/  UIMAD UR13, UR5, UR16, UR13 ;  /* 0x00000010050d72a4 */ /* 0x000fe4000f8e020d */
[----:B------:R-:W-:Y:S11]  /*54a0*/  UIMAD UR7, UR6, UR30, UR7 ;  /* 0x0000001e060772a4 */ /* 0x000ff6000f8e0207 */
[----:B------:R-:W-:Y:S01]  /*54b0*/  @!UPT UIADD3 URZ, UPT, UPT, URZ, URZ, URZ ;  /* 0x000000fffffff290 */ /* 0x000fe2000fffe0ff */
.L_x_104:
[----:B------:R-:W3:Y:S01]  /*54c0*/  @!UP3 LDCU.128 UR20, c[0x0][0xb10] ;  /* 0x00016200ff14b7ac */ /* 0x000ee20008000c00 */
[----:B------:R-:W-:Y:S02]  /*54d0*/  ISETP.NE.U32.AND P0, PT, RZ, UR26, PT ;  /* 0x0000001aff007c0c */ /* 0x000fe4000bf05070 */
[----:B------:R-:W-:Y:S02]  /*54e0*/  SHF.L.U32 R2, R11, 0x1f, RZ ;  /* 0x0000001f0b027819 */ /* 0x000fe400000006ff */
[----:B------:R-:W-:Y:S01]  /*54f0*/  ISETP.NE.AND.EX P0, PT, RZ, UR27, PT, P0 ;  /* 0x0000001bff007c0c */ /* 0x000fe2000bf05300 */
[----:B------:R-:W4:Y:S01]  /*5500*/  @!UP3 LDCU UR5, c[0x0][0xb0c] ;  /* 0x00016180ff05b7ac */ /* 0x000f220008000800 */
[----:B---3--:R-:W-:Y:S07]  /*5510*/  UIMAD.WIDE.U32 UR8, UR13, UR20, URZ ;  /* 0x000000140d0872a5 */ /* 0x008fee000f8e00ff */
[----:B------:R-:W-:Y:S01]  /*5520*/  @!UP3 UMOV UR4, UR9 ;  /* 0x000000090004bc82 */ /* 0x000fe20008000000 */
[----:B----4-:R-:W-:Y:S02]  /*5530*/  @!UP3 UISETP.NE.AND UP0, UPT, UR5, 0x1, UPT ;  /* 0x000000010500b88c */ /* 0x010fe4000bf05270 */
[----:B------:R-:W-:Y:S02]  /*5540*/  @!UP3 USHF.R.U32.HI UR4, URZ, UR21, UR4 ;  /* 0x00000015ff04b299 */ /* 0x000fe40008011604 */
[----:B------:R-:W-:Y:S02]  /*5550*/  UIMAD.WIDE.U32 UR8, UR7, UR23, URZ ;  /* 0x00000017070872a5 */ /* 0x000fe4000f8e00ff */
[----:B------:R-:W-:Y:S02]  /*5560*/  @!UP3 USEL UR10, UR13, UR4, !UP0 ;  /* 0x000000040d0ab287 */ /* 0x000fe4000c000000 */
[----:B------:R-:W-:Y:S03]  /*5570*/  @!UP3 UISETP.NE.AND UP0, UPT, UR22, 0x1, UPT ;  /* 0x000000011600b88c */ /* 0x000fe6000bf05270 */
[----:B------:R-:W-:Y:S02]  /*5580*/  @!UP3 UMOV UR6, UR9 ;  /* 0x000000090006bc82 */ /* 0x000fe40008000000 */
[----:B------:R-:W3:Y:S02]  /*5590*/  @!UP3 LDCU UR4, c[0x0][0xb20] ;  /* 0x00016400ff04b7ac */ /* 0x000ee40008000800 */
[----:B---3--:R-:W-:Y:S04]  /*55a0*/  @!UP3 USHF.R.U32.HI UR6, URZ, UR4, UR6 ;  /* 0x00000004ff06b299 */ /* 0x008fe80008011606 */
[----:B------:R-:W-:Y:S04]  /*55b0*/  @!UP3 USEL UR6, UR7, UR6, !UP0 ;  /* 0x000000060706b287 */ /* 0x000fe8000c000000 */
[----:B------:R-:W-:Y:S02]  /*55c0*/  @!UP3 UIADD3 UR4, UPT, UPT, -UR10, UR6, URZ ;  /* 0x000000060a04b290 */ /* 0x000fe4000fffe1ff */
[----:B------:R-:W-:Y:S02]  /*55d0*/  @!UP3 UIADD3 UR6, UPT, UPT, UR10, -UR6, URZ ;  /* 0x800000060a06b290 */ /* 0x000fe4000fffe0ff */
[----:B------:R-:W-:Y:S02]  /*55e0*/  @!UP3 UIMAD UR13, UR4, UR5, UR13 ;  /* 0x00000005040db2a4 */ /* 0x000fe4000f8e020d */
[----:B------:R-:W-:Y:S01]  /*55f0*/  @!UP3 UIMAD UR7, UR6, UR22, UR7 ;  /* 0x000000160607b2a4 */ /* 0x000fe2000f8e0207 */
[----:B------:R-:W-:Y:S11]  /*5600*/  BRA.U UP4, `(.L_x_105) ;  /* 0x0000000104107547 */ /* 0x000ff6000b800000 */
[----:B------:R-:W-:Y:S04]  /*5610*/  MOV R3, UR37 ;  /* 0x0000002500037c02 */ /* 0x000fe80008000f00 */
[----:B------:R-:W-:Y:S04]  /*5620*/  SHF.L.U32 R3, R3, 0x1f, RZ ;  /* 0x0000001f03037819 */ /* 0x000fe800000006ff */
[----:B------:R-:W3:Y:S02]  /*5630*/  SYNCS.PHASECHK.TRANS64.TRYWAIT P1, [UR17+0x158], R3 ;  /* 0x00015803ff0075a7 */ /* 0x000ee40008021111 */
[----:B---3--:R-:W-:Y:S05]  /*5640*/  @!P1 BRA `(.L_x_106) ;  /* 0x0000003800609947 */ /* 0x008fea0003800000 */
.L_x_105:
[----:B------:R-:W-:Y:S05]  /*5650*/  BRA.U !UP6, `(.L_x_107) ;  /* 0x000000010e387547 */ /* 0x000fea000b800000 */
[----:B------:R-:W-:Y:S01]  /*5660*/  UPLOP3.LUT UP1, UPT, UPT, UPT, UP5, 0x80, 0x8 ;  /* 0x000000000008789c */ /* 0x000fe20003f2f050 */
[----:B--2---:R-:W-:Y:S01]  /*5670*/  HFMA2 R0, -RZ, RZ, 0, 5.9604644775390625e-08 ;  /* 0x00000001ff007431 */ /* 0x004fe200000001ff */
[----:B------:R-:W2:Y:S01]  /*5680*/  LDCU.64 UR8, c[0x0][0x358] ;  /* 0x00006b00ff0877ac */ /* 0x000ea20008000a00 */
[----:B------:R-:W-:Y:S03]  /*5690*/  IMAD.MOV.U32 R147, RZ, RZ, 0x1 ;  /* 0x00000001ff937424 */ /* 0x000fe600078e00ff */
[----:B------:R-:W-:Y:S05]  /*56a0*/  PLOP3.LUT P1, PT, PT, PT, UP1, 0x80, 0x8 ;  /* 0x000000000008781c */ /* 0x000fea0003f2f018 */
[----:B------:R-:W3:Y:S01]  /*56b0*/  @UP1 LDCU.64 UR4, c[0x0][0x888] ;  /* 0x00011100ff0417ac */ /* 0x000ee20008000a00 */
[----:B------:R-:W-:Y:S07]  /*56c0*/  @UP1 UIMAD UR6, UR36, UR26, URZ ;  /* 0x0000001a240612a4 */ /* 0x000fee000f8e02ff */
[----:B------:R-:W-:Y:S01]  /*56d0*/  @!P1 PRMT R147, R0, 0x7610, R147 ;  /* 0x0000761000939816 */ /* 0x000fe20000000093 */
[----:B---3--:R-:W-:Y:S06]  /*56e0*/  @UP1 UIMAD.WIDE UR4, UR6, 0x4, UR4 ;  /* 0x00000004060418a5 */ /* 0x008fec000f8e0204 */
[----:B-----5:R-:W-:Y:S01]  /*56f0*/  IMAD.U32 R72, RZ, RZ, UR4 ;  /* 0x00000004ff487e24 */ /* 0x020fe2000f8e00ff */
[----:B------:R-:W-:Y:S04]  /*5700*/  MOV R73, UR5 ;  /* 0x0000000500497c02 */ /* 0x000fe80008000f00 */
[----:B------:R-:W3:Y:S01]  /*5710*/  @!UP1 LDCU UR4, c[0x0][0x880] ;  /* 0x00011000ff0497ac */ /* 0x000ee20008000800 */
[----:B--2---:R4:W5:Y:S02]  /*5720*/  @P1 LDG.E R72, desc[UR8][R72.64] ;  /* 0x0000000848481981 */ /* 0x004964000c1e1900 */
[----:B---34-:R-:W-:Y:S07]  /*5730*/  @!P1 IMAD.U32 R72, RZ, RZ, UR4 ;  /* 0x00000004ff489e24 */ /* 0x018fee000f8e00ff */
.L_x_107:
[----:B-----5:R-:W-:Y:S01]  /*5740*/  @!P0 ISETP.EQ.AND P2, PT, R72, RZ, PT ;  /* 0x000000ff4800820c */ /* 0x020fe20003f42270 */
[----:B------:R-:W-:Y:S01]  /*5750*/  @!UPT UIADD3 URZ, UPT, UPT, URZ, URZ, URZ ;  /* 0x000000fffffff290 */ /* 0x000fe2000fffe0ff */
[----:B------:R-:W-:Y:S11]  /*5760*/  @!P0 BRA `(.L_x_108) ;  /* 0x0000000000148947 */ /* 0x000ff60003800000 */
[----:B------:R-:W-:Y:S02]  /*5770*/  LOP3.LUT P0, RZ, R147, 0xff, RZ, 0xc0, !PT ;  /* 0x000000ff93ff7812 */ /* 0x000fe4000780c0ff */
[----:B------:R-:W-:Y:S04]  /*5780*/  PLOP3.LUT P2, PT, PT, PT, UP1, 0x80, 0x8 ;  /* 0x000000000008781c */ /* 0x000fe80003f4f018 */
[----:B------:R-:W-:Y:S07]  /*5790*/  PLOP3.LUT P2, PT, P2, PT, PT, 0x8, 0x80 ;  /* 0x000000000080781c */ /* 0x000fee000174e170 */
[----:B------:R-:W-:Y:S11]  /*57a0*/  @P0 ISETP.EQ.AND P2, PT, R72, RZ, PT ;  /* 0x000000ff4800020c */ /* 0x000ff60003f42270 */
[----:B------:R-:W-:Y:S02]  /*57b0*/  @!UPT UIADD3 URZ, UPT, UPT, URZ, URZ, URZ ;  /* 0x000000fffffff290 */ /* 0x000fe4000fffe0ff */
.L_x_108:
[----:B------:R-:W3:Y:S01]  /*57c0*/  SYNCS.PHASECHK.TRANS64.TRYWAIT P0, [UR17+0x148], R2 ;  /* 0x00014802ff0075a7 */ /* 0x000ee20008001111 */
[----:B------:R-:W-:Y:S02]  /*57d0*/  ELECT P1, URZ, PT ;  /* 0x0000000000ff782f */ /* 0x000fe40003820000 */
[----:B------:R-:W-:Y:S01]  /*57e0*/  IADD3 R10, PT, PT, R10, 0x1, RZ ;  /* 0x000000010a0a7810 */ /* 0x000fe20007ffe0ff */
[----:B---3--:R-:W-:Y:S10]  /*57f0*/  @!P0 BRA `(.L_x_109) ;  /* 0x00000038000c8947 */ /* 0x008ff40003800000 */
.L_x_195:
[----:B------:R-:W-:Y:S01]  /*5800*/  PLOP3.LUT P1, PT, P2, P1, PT, 0xf2, 0x2f ;  /* 0x00000000002f781c */ /* 0x000fe20001723e72 */
[----:B------:R-:W-:Y:S01]  /*5810*/  UMOV UR18, 0x0 ;  /* 0x0000000000127882 */ /* 0x000fe20000000000 */
[----:B------:R-:W-:Y:S01]  /*5820*/  UMOV UR19, 0x10000000 ;  /* 0x1000000000137882 */ /* 0x000fe20000000000 */
[----:B------:R-:W-:Y:S01]  /*5830*/  UMOV UR12, UR36 ;  /* 0x00000024000c7c82 */ /* 0x000fe20008000000 */
[----:B------:R-:W-:Y:S01]  /*5840*/  LOP3.LUT R11, R11, 0x1, RZ, 0x3c, !PT ;  /* 0x000000010b0b7812 */ /* 0x000fe200078e3cff */
[----:B------:R-:W-:Y:S01]  /*5850*/  UMOV UR36, UR25 ;  /* 0x0000001900247c82 */ /* 0x000fe20008000000 */
[----:B------:R-:W-:Y:S07]  /*5860*/  UPLOP3.LUT UP4, UPT, UPT, UPT, UPT, 0x80, 0x8 ;  /* 0x000000000008789c */ /* 0x000fee0003f8f070 */
[----:B--2---:R-:W-:Y:S01]  /*5870*/  @!P1 IADD3 R2, P0, PT, R12, 0x580, RZ ;  /* 0x000005800c029810 */ /* 0x004fe20007f1e0ff */
[----:B------:R-:W-:Y:S03]  /*5880*/  VOTEU.ALL UP0, P1 ;  /* 0x0000000000ff7886 */ /* 0x000fe60000800000 */
[----:B------:R-:W-:Y:S01]  /*5890*/  @!P1 R2UR UR5, R2 ;  /* 0x00000000020592ca */ /* 0x000fe200000e0000 */
[----:B------:R-:W-:Y:S01]  /*58a0*/  @!P1 IMAD.X R0, RZ, RZ, R13, P0 ;  /* 0x000000ffff009224 */ /* 0x000fe200000e060d */
[----:B------:R-:W-:Y:S01]  /*58b0*/  @!UP0 USHF.L.U32 UR10, UR46, 0x6, URZ ;  /* 0x000000062e0a8899 */ /* 0x000fe200080006ff */
[----:B------:R-:W-:Y:S01]  /*58c0*/  ISETP.NE.AND P0, PT, R10, 0x2, PT ;  /* 0x000000020a00780c */ /* 0x000fe20003f05270 */
[----:B------:R-:W-:Y:S02]  /*58d0*/  @!UP0 USHF.L.U32 UR11, UR45, 0x7, URZ ;  /* 0x000000072d0b8899 */ /* 0x000fe400080006ff */
[----:B------:R-:W-:Y:S01]  /*58e0*/  @!P1 R2UR UR4, R0 ;  /* 0x00000000000492ca */ /* 0x000fe200000e0000 */
[----:B------:R-:W-:Y:S01]  /*58f0*/  @!UP0 UIADD3 UR8, UPT, UPT, UR17, 0x400, URZ ;  /* 0x0000040011088890 */ /* 0x000fe2000fffe0ff */
[----:B------:R-:W-:Y:S01]  /*5900*/  SEL R0, RZ, 0x1, P0 ;  /* 0x00000001ff007807 */ /* 0x000fe20000000000 */
[----:B------:R-:W-:Y:S01]  /*5910*/  @!UP0 UIADD3 UR9, UPT, UPT, UR17, 0x140, URZ ;  /* 0x0000014011098890 */ /* 0x000fe2000fffe0ff */
[----:B------:R-:W-:Y:S01]  /*5920*/  SEL R10, R10, RZ, P0 ;  /* 0x000000ff0a0a7207 */ /* 0x000fe20000000000 */
[----:B------:R-:W-:Y:S01]  /*5930*/  VOTEU.ALL UP0, P1 ;  /* 0x0000000000ff7886 */ /* 0x000fe20000800000 */
[----:B------:R-:W-:Y:S01]  /*5940*/  LOP3.LUT R9, R9, R0, RZ, 0x3c, !PT ;  /* 0x0000000009097212 */ /* 0x000fe200078e3cff */
[----:B------:R-:W-:Y:S01]  /*5950*/  IMAD.U32 R2, RZ, RZ, UR5 ;  /* 0x00000005ff027e24 */ /* 0x000fe2000f8e00ff */
[----:B------:R-:W-:Y:S02]  /*5960*/  UIADD3 UR46, UPT, UPT, UR7, UR60, URZ ;  /* 0x0000003c072e7290 */ /* 0x000fe4000fffe0ff */
[----:B------:R-:W-:Y:S03]  /*5970*/  UIADD3 UR45, UPT, UPT, UR13, UR57, URZ ;  /* 0x000000390d2d7290 */ /* 0x000fe6000fffe0ff */
[----:B------:R-:W-:Y:S01]  /*5980*/  IMAD.U32 R3, RZ, RZ, UR4 ;  /* 0x00000004ff037e24 */ /* 0x000fe2000f8e00ff */
[----:B------:R-:W-:Y:S04]  /*5990*/  @!P1 R2UR UR4, R2 ;  /* 0x00000000020492ca */ /* 0x000fe800000e0000 */
[----:B------:R-:W-:Y:S11]  /*59a0*/  @!P1 R2UR UR5, R3 ;  /* 0x00000000030592ca */ /* 0x000ff600000e0000 */
[----:B------:R-:W-:Y:S02]  /*59b0*/  @!UPT UIADD3 URZ, UPT, UPT, URZ, URZ, URZ ;  /* 0x000000fffffff290 */ /* 0x000fe4000fffe0ff */
[----:B------:R2:W-:Y:S01]  /*59c0*/  @!UP0 UTMALDG.3D [UR8], [UR4], desc[UR18] ;  /* 0x00001208040085b4 */ /* 0x0005e20008011000 */
[----:B------:R2:W-:Y:S01]  /*59d0*/  @!P1 SYNCS.ARRIVE.TRANS64.RED.A0TR RZ, [UR17+0x140], R8 ;  /* 0x00014008ffff99a7 */ /* 0x0005e20008300411 */
[----:B------:R-:W-:Y:S01]  /*59e0*/  SYNCS.ARRIVE.TRANS64.RED.A1T0 RZ, [UR55], RZ ;  /* 0x000000ffffff79a7 */ /* 0x000fe20008100437 */
[----:B------:R-:W-:Y:S05]  /*59f0*/  BRA.U UP2, `(.L_x_110) ;  /* 0xfffffff502747547 */ /* 0x000fea000b83ffff */
[----:B------:R-:W-:Y:S07]  /*5a00*/  MOV R0, UR17 ;  /* 0x0000001100007c02 */ /* 0x000fee0008000f00 */
.L_x_111:
[----:B---3--:R-:W-:-:S04]  /*5a10*/  SHF.L.U32 R2, R11, 0x1f, RZ ;  /* 0x0000001f0b027819 */ /* 0x008fc800000006ff */
[----:B------:R3:W4:Y:S03]  /*5a20*/  SYNCS.PHASECHK.TRANS64.TRYWAIT P0, [R0+URZ+0x148], R2 ;  /* 0x00014802000075a7 */ /* 0x00072600080011ff */
[----:B----4-:R-:W-:Y:S05]  /*5a30*/  @!P0 NANOSLEEP.SYNCS 0x989680 ;  /* 0x009896800000895d */ /* 0x010fea0003900000 */
[----:B------:R-:W4:Y:S02]  /*5a40*/  @!P0 SYNCS.PHASECHK.TRANS64 P0, [R0+URZ+0x148], R2 ;  /* 0x00014802000085a7 */ /* 0x000f2400080010ff */
[----:B-12-4-:R-:W-:Y:S05]  /*5a50*/  @P0 EXIT ;  /* 0x000000000000094d */ /* 0x016fea0003800000 */
[----:B------:R-:W-:Y:S05]  /*5a60*/  BRA `(.L_x_111) ;  /* 0xfffffffc00e87947 */ /* 0x000fea000383ffff */
.L_x_102:
[----:B------:R-:W-:-:S06]  /*5a70*/  UISETP.GE.AND UP0, UPT, UR20, 0x4, UPT ;  /* 0x000000041400788c */ /* 0x000fcc000bf06270 */
[----:B------:R-:W-:-:S13]  /*5a80*/  PLOP3.LUT P0, PT, PT, PT, UP0, 0x80, 0x8 ;  /* 0x000000000008781c */ /* 0x000fda0003f0f008 */
[----:B-1----:R-:W-:Y:S05]  /*5a90*/  @!P0 EXIT ;  /* 0x000000000000894d */ /* 0x002fea0003800000 */
[----:B------:R-:W-:Y:S01]  /*5aa0*/  BAR.SYNC.DEFER_BLOCKING 0x6, 0xa0 ;  /* 0x0182800000007b1d */ /* 0x000fe20000010000 */
[C---:B------:R-:W-:Y:S01]  /*5ab0*/  IMAD.SHL.U32 R146, R142.reuse, 0x40, RZ ;  /* 0x000000408e927824 */ /* 0x040fe200078e00ff */
[C---:B------:R-:W-:Y:S01]  /*5ac0*/  R2P PR, R142.reuse, 0x6 ;  /* 0x000000068e007804 */ /* 0x040fe20000000000 */
[----:B------:R-:W-:Y:S02]  /*5ad0*/  IMAD.SHL.U32 R4, R142, 0x8, RZ ;  /* 0x000000088e047824 */ /* 0x000fe400078e00ff */
[----:B------:R-:W-:Y:S02]  /*5ae0*/  HFMA2 R68, -RZ, RZ, 0, 0 ;  /* 0x00000000ff447431 */ /* 0x000fe400000001ff */
[----:B------:R-:W-:Y:S01]  /*5af0*/  IMAD.MOV.U32 R144, RZ, RZ, 0x20 ;  /* 0x00000020ff907424 */ /* 0x000fe200078e00ff */
[----:B------:R-:W-:Y:S01]  /*5b00*/  UMOV UR44, 0x400 ;  /* 0x00000400002c7882 */ /* 0x000fe20000000000 */
[----:B------:R-:W1:Y:S01]  /*5b10*/  LDC.64 R138, c[0x0][0x888] ;  /* 0x00022200ff8a7b82 */ /* 0x000e620000000a00 */
[----:B------:R-:W-:Y:S01]  /*5b20*/  ULEA UR44, UR55, UR44, 0x18 ;  /* 0x0000002c372c7291 */ /* 0x000fe2000f8ec0ff */
[----:B------:R-:W-:Y:S01]  /*5b30*/  LOP3.LUT R5, R146, 0x180, RZ, 0xc0, !PT ;  /* 0x0000018092057812 */ /* 0x000fe200078ec0ff */
[----:B------:R-:W-:Y:S01]  /*5b40*/  IMAD.MOV.U32 R145, RZ, RZ, 0x10 ;  /* 0x00000010ff917424 */ /* 0x000fe200078e00ff */
[----:B------:R-:W-:Y:S01]  /*5b50*/  SEL R144, R144, 0xffffffe0, !P2 ;  /* 0xffffffe090907807 */ /* 0x000fe20005000000 */
[----:B------:R-:W-:Y:S01]  /*5b60*/  IMAD.U32 R69, R142, 0x10000, RZ ;  /* 0x000100008e457824 */ /* 0x000fe200078e00ff */
[----:B------:R-:W-:Y:S01]  /*5b70*/  LOP3.LUT R4, R5, 0x30, R4, 0xf8, !PT ;  /* 0x0000003005047812 */ /* 0x000fe200078ef804 */
[----:B------:R-:W-:Y:S01]  /*5b80*/  UIADD3 UR4, UPT, UPT, UR44, 0x2400, URZ ;  /* 0x000024002c047890 */ /* 0x000fe2000fffe0ff */
[----:B------:R-:W2:Y:S01]  /*5b90*/  LDC.64 R140, c[0x0][0x890] ;  /* 0x00022400ff8c7b82 */ /* 0x000ea20000000a00 */
[----:B------:R-:W-:-:S02]  /*5ba0*/  SEL R145, R145, 0xfffffff0, !P1 ;  /* 0xfffffff091917807 */ /* 0x000fc40004800000 */
[----:B------:R-:W-:Y:S02]  /*5bb0*/  CS2R R152, SRZ ;  /* 0x0000000000987805 */ /* 0x000fe4000001ff00 */
[----:B------:R-:W-:Y:S02]  /*5bc0*/  LOP3.LUT R146, R4, 0x1e40, R146, 0xf8, !PT ;  /* 0x00001e4004927812 */ /* 0x000fe400078ef892 */
[----:B------:R-:W-:Y:S02]  /*5bd0*/  CS2R R150, SRZ ;  /* 0x0000000000967805 */ /* 0x000fe4000001ff00 */
[----:B------:R-:W-:Y:S01]  /*5be0*/  SHF.R.U32.HI R143, RZ, 0x4, R144 ;  /* 0x00000004ff8f7819 */ /* 0x000fe20000011690 */
[----:B------:R-:W-:Y:S01]  /*5bf0*/  IMAD.U32 R154, RZ, RZ, UR4 ;  /* 0x00000004ff9a7e24 */ /* 0x000fe2000f8e00ff */
[----:B------:R-:W-:Y:S01]  /*5c00*/  LOP3.LUT R69, R69, 0x600000, RZ, 0xc0, !PT ;  /* 0x0060000045457812 */ /* 0x000fe200078ec0ff */
[----:B------:R-:W3:Y:S01]  /*5c10*/  LDC.64 R136, c[0x0][0x8b0] ;  /* 0x00022c00ff887b82 */ /* 0x000ee20000000a00 */
[----:B------:R-:W4:Y:S01]  /*5c20*/  LDS R0, [UR44+0x210] ;  /* 0x0002102cff007984 */ /* 0x000f220008000800 */
[----:B------:R-:W-:Y:S01]  /*5c30*/  VIADD R4, R146, UR44 ;  /* 0x0000002c92047c36 */ /* 0x000fe20008000000 */
[C---:B------:R-:W-:Y:S01]  /*5c40*/  LEA.HI R143, R145.reuse, R143, RZ, 0x1c ;  /* 0x0000008f918f7211 */ /* 0x040fe200078fe0ff */
[----:B------:R-:W1:Y:S02]  /*5c50*/  LDCU UR53, c[0x0][0x370] ;  /* 0x00006e00ff3577ac */ /* 0x000e640008000800 */
[--C-:B------:R-:W-:Y:S01]  /*5c60*/  IMAD.IADD R145, R145, 0x1, R4.reuse ;  /* 0x0000000191917824 */ /* 0x100fe200078e0204 */
[----:B------:R-:W-:Y:S01]  /*5c70*/  IADD3 R144, PT, PT, R144, R4, RZ ;  /* 0x0000000490907210 */ /* 0x000fe20007ffe0ff */
[----:B------:R-:W1:Y:S01]  /*5c80*/  LDC.64 R134, c[0x0][0x8a8] ;  /* 0x00022a00ff867b82 */ /* 0x000e620000000a00 */
[----:B------:R-:W-:Y:S01]  /*5c90*/  IMAD R143, R143, 0x10, R4 ;  /* 0x000000108f8f7824 */ /* 0x000fe200078e0204 */
[----:B------:R-:W1:Y:S01]  /*5ca0*/  LDCU.64 UR62, c[0x0][0x348] ;  /* 0x00006900ff3e77ac */ /* 0x000e620008000a00 */
[----:B------:R-:W1:Y:S01]  /*5cb0*/  LDCU UR43, c[0x0][0xb0c] ;  /* 0x00016180ff2b77ac */ /* 0x000e620008000800 */
[----:B------:R-:W1:Y:S01]  /*5cc0*/  LDCU UR39, c[0x0][0xb30] ;  /* 0x00016600ff2777ac */ /* 0x000e620008000800 */
[----:B------:R-:W1:Y:S01]  /*5cd0*/  LDCU.64 UR58, c[0x0][0x888] ;  /* 0x00011100ff3a77ac */ /* 0x000e620008000a00 */
[----:B------:R-:W1:Y:S01]  /*5ce0*/  LDCU.64 UR40, c[0x0][0xb28] ;  /* 0x00016500ff2877ac */ /* 0x000e620008000a00 */
[----:B------:R-:W1:Y:S01]  /*5cf0*/  LDCU.128 UR48, c[0x0][0xb10] ;  /* 0x00016200ff3077ac */ /* 0x000e620008000c00 */
[----:B------:R-:W1:Y:S01]  /*5d00*/  LDCU UR52, c[0x0][0x374] ;  /* 0x00006e80ff3477ac */ /* 0x000e620008000800 */
[----:B------:R-:W-:Y:S01]  /*5d10*/  UIADD3 UR56, UPT, UPT, UR44, 0x400, URZ ;  /* 0x000004002c387890 */ /* 0x000fe2000fffe0ff */
[----:B--2-4-:R-:W-:-:S11]  /*5d20*/  IMAD.IADD R69, R0, 0x1, R69 ;  /* 0x0000000100457824 */ /* 0x014fd600078e0245 */
.L_x_129:
[----:B------:R-:W-:Y:S02]  /*5d30*/  LEA R3, R150, UR44, 0x3 ;  /* 0x0000002c96037c11 */ /* 0x000fe4000f8e18ff */
[----:B------:R-:W-:Y:S02]  /*5d40*/  SHF.L.U32 R0, R152, 0x1f, RZ ;  /* 0x0000001f98007819 */ /* 0x000fe400000006ff */
[----:B------:R-:W-:Y:S02]  /*5d50*/  LEA R4, R150, UR44, 0x4 ;  /* 0x0000002c96047c11 */ /* 0x000fe4000f8e20ff */
[----:B--2---:R-:W2:Y:S02]  /*5d60*/  SYNCS.PHASECHK.TRANS64.TRYWAIT P0, [R3+URZ+0x160], R0 ;  /* 0x00016000030075a7 */ /* 0x004ea400080011ff */
[----:B-12---:R-:W-:Y:S05]  /*5d70*/  @!P0 BRA `(.L_x_112) ;  /* 0x0000003000c48947 */ /* 0x006fea0003800000 */
.L_x_196:
[----:B------:R-:W4:Y:S01]  /*5d80*/  LDS.128 R4, [R4+0x1f0] ;  /* 0x0001f00004047984 */ /* 0x000f220000000c00 */
[----:B------:R-:W-:Y:S01]  /*5d90*/  UISETP.GE.AND UP0, UPT, UR42, 0x1, UPT ;  /* 0x000000012a00788c */ /* 0x000fe2000bf06270 */
[----:B------:R-:W-:Y:S01]  /*5da0*/  @!PT LDS RZ, [RZ] ;  /* 0x00000000fffff984 */ /* 0x000fe20000000800 */
[----:B------:R-:W-:Y:S01]  /*5db0*/  @!PT LDS RZ, [RZ] ;  /* 0x00000000fffff984 */ /* 0x000fe20000000800 */
[----:B------:R-:W-:Y:S01]  /*5dc0*/  @!PT LDS RZ, [RZ] ;  /* 0x00000000fffff984 */ /* 0x000fe20000000800 */
[----:B------:R-:W-:Y:S01]  /*5dd0*/  @!PT LDS RZ, [RZ] ;  /* 0x00000000fffff984 */ /* 0x000fe20000000800 */
[----:B------:R1:W-:Y:S06]  /*5de0*/  MEMBAR.ALL.CTA ;  /* 0x0000000000007992 */ /* 0x0003ec0000008000 */
[----:B-1----:R-:W1:Y:S01]  /*5df0*/  FENCE.VIEW.ASYNC.S ;  /* 0x00000000000073c6 */ /* 0x002e620000000000 */
[----:B----4-:R-:W-:Y:S11]  /*5e00*/  LOP3.LUT P0, RZ, R6, 0x1, RZ, 0xc0, !PT ;  /* 0x0000000106ff7812 */ /* 0x010ff6000780c0ff */
[----:B------:R-:W-:Y:S02]  /*5e10*/  @!UPT UIADD3 URZ, UPT, UPT, URZ, URZ, URZ ;  /* 0x000000fffffff290 */ /* 0x000fe4000fffe0ff */
[----:B-1----:R-:W-:Y:S01]  /*5e20*/  VOTEU.ANY UP1, P0 ;  /* 0x0000000000ff7886 */ /* 0x002fe20000020100 */
[----:B------:R-:W-:Y:S01]  /*5e30*/  PLOP3.LUT P0, PT, PT, PT, UP1, 0x80, 0x8 ;  /* 0x000000000008781c */ /* 0x000fe20003f0f018 */
[----:B------:R-:W-:Y:S11]  /*5e40*/  UP2UR UR47, UPR, URZ, 0x2 ;  /* 0x00000002ff2f7883 */ /* 0x000ff60008000000 */
[----:B------:R-:W-:Y:S01]  /*5e50*/  @!UPT UIADD3 URZ, UPT, UPT, URZ, URZ, URZ ;  /* 0x000000fffffff290 */ /* 0x000fe2000fffe0ff */
        /* <DEDUP_REMOVED lines=13> */
[----:B------:R-:W2:Y:S01]  /*5f30*/  LDCU UR12, c[0x0][0xb20] ;  /* 0x00016400ff0c77ac */ /* 0x000ea20008000800 */
[----:B------:R-:W-:Y:S02]  /*5f40*/  UIMAD.WIDE.U32 UR4, UR52, UR51, URZ ;  /* 0x00000033340472a5 */ /* 0x000fe4000f8e00ff */
[----:B------:R-:W-:Y:S02]  /*5f50*/  UIMAD.WIDE.U32 UR6, UR53, UR48, URZ ;  /* 0x00000030350672a5 */ /* 0x000fe4000f8e00ff */
[----:B------:R-:W-:Y:S02]  /*5f60*/  UISETP.NE.AND UP0, UPT, UR50, 0x1, UPT ;  /* 0x000000013200788c */ /* 0x000fe4000bf05270 */
[----:B------:R-:W-:Y:S02]  /*5f70*/  UIMAD.WIDE.U32 UR8, UR37, UR51, URZ ;  /* 0x00000033250872a5 */ /* 0x000fe4000f8e00ff */
[----:B------:R-:W-:Y:S02]  /*5f80*/  UIMAD.WIDE.U32 UR10, UR38, UR48, URZ ;  /* 0x00000030260a72a5 */ /* 0x000fe4000f8e00ff */
[----:B------:R-:W-:Y:S02]  /*5f90*/  UISETP.NE.AND UP1, UPT, UR43, 0x1, UPT ;  /* 0x000000012b00788c */ /* 0x000fe4000bf25270 */
[----:B------:R-:W-:Y:S01]  /*5fa0*/  UISETP.NE.AND UP2, UPT, UR42, 0x1, UPT ;  /* 0x000000012a00788c */ /* 0x000fe2000bf45270 */
[----:B------:R-:W-:Y:S02]  /*5fb0*/  UMOV UR4, UR5 ;  /* 0x0000000500047c82 */ /* 0x000fe40008000000 */
[----:B--2---:R-:W-:Y:S03]  /*5fc0*/  USHF.R.U32.HI UR5, URZ, UR12, UR4 ;  /* 0x0000000cff057299 */ /* 0x004fe60008011604 */
[----:B------:R-:W-:Y:S02]  /*5fd0*/  UMOV UR4, UR7 ;  /* 0x0000000700047c82 */ /* 0x000fe40008000000 */
[----:B------:R-:W-:Y:S02]  /*5fe0*/  USHF.R.U32.HI UR7, URZ, UR49, UR4 ;  /* 0x00000031ff077299 */ /* 0x000fe40008011604 */
[----:B------:R-:W-:Y:S02]  /*5ff0*/  USEL UR4, UR52, UR5, !UP0 ;  /* 0x0000000534047287 */ /* 0x000fe4000c000000 */
[----:B------:R-:W-:Y:S01]  /*6000*/  USEL UR7, UR53, UR7, !UP1 ;  /* 0x0000000735077287 */ /* 0x000fe2000c800000 */
[----:B------:R-:W-:Y:S01]  /*6010*/  UMOV UR5, UR9 ;  /* 0x0000000900057c82 */ /* 0x000fe20008000000 */
[----:B------:R-:W-:Y:S02]  /*6020*/  UIMAD.WIDE.U32 UR8, UR4, UR40, URZ ;  /* 0x00000028040872a5 */ /* 0x000fe4000f8e00ff */
[----:B------:R-:W-:Y:S03]  /*6030*/  USHF.R.U32.HI UR6, URZ, UR12, UR5 ;  /* 0x0000000cff067299 */ /* 0x000fe60008011605 */
[----:B------:R-:W-:Y:S01]  /*6040*/  UMOV UR5, UR11 ;  /* 0x0000000b00057c82 */ /* 0x000fe20008000000 */
[----:B------:R-:W-:Y:S02]  /*6050*/  UIMAD.WIDE.U32 UR10, UR7, UR40, URZ ;  /* 0x00000028070a72a5 */ /* 0x000fe4000f8e00ff */
[----:B------:R-:W-:Y:S02]  /*6060*/  USHF.R.U32.HI UR12, URZ, UR49, UR5 ;  /* 0x00000031ff0c7299 */ /* 0x000fe40008011605 */
[----:B------:R-:W-:Y:S01]  /*6070*/  USEL UR6, UR37, UR6, !UP0 ;  /* 0x0000000625067287 */ /* 0x000fe2000c000000 */
[----:B------:R-:W-:Y:S02]  /*6080*/  UMOV UR5, UR9 ;  /* 0x0000000900057c82 */ /* 0x000fe40008000000 */
[----:B------:R-:W-:Y:S01]  /*6090*/  UMOV UR10, UR11 ;  /* 0x0000000b000a7c82 */ /* 0x000fe20008000000 */
[----:B------:R-:W-:Y:S02]  /*60a0*/  @UP2 USHF.R.U32.HI UR4, URZ, UR41, UR5 ;  /* 0x00000029ff042299 */ /* 0x000fe40008011605 */
[----:B------:R-:W-:Y:S02]  /*60b0*/  @UP2 USHF.R.U32.HI UR7, URZ, UR41, UR10 ;  /* 0x00000029ff072299 */ /* 0x000fe4000801160a */
[----:B------:R-:W-:Y:S02]  /*60c0*/  UIMAD UR4, UR42, UR4, URZ ;  /* 0x000000042a0472a4 */ /* 0x000fe4000f8e02ff */
[----:B------:R-:W-:Y:S02]  /*60d0*/  UIMAD.WIDE.U32 UR10, UR6, UR40, URZ ;  /* 0x00000028060a72a5 */ /* 0x000fe4000f8e00ff */
[----:B------:R-:W-:Y:S02]  /*60e0*/  USEL UR5, UR38, UR12, !UP1 ;  /* 0x0000000c26057287 */ /* 0x000fe4000c800000 */
[----:B------:R-:W-:Y:S02]  /*60f0*/  UIMAD UR8, UR42, UR7, URZ ;  /* 0x000000072a0872a4 */ /* 0x000fe4000f8e02ff */
[----:B------:R-:W-:Y:S03]  /*6100*/  UISETP.GE.AND UP0, UPT, UR6, UR4, UPT ;  /* 0x000000040600728c */ /* 0x000fe6000bf06270 */
[----:B------:R-:W-:Y:S01]  /*6110*/  UMOV UR4, UR11 ;  /* 0x0000000b00047c82 */ /* 0x000fe20008000000 */
[----:B------:R-:W-:Y:S02]  /*6120*/  UISETP.GE.OR UP0, UPT, UR5, UR8, UP0 ;  /* 0x000000080500728c */ /* 0x000fe40008706670 */
[----:B------:R-:W-:Y:S02]  /*6130*/  USHF.R.U32.HI UR4, URZ, UR41, UR4 ;  /* 0x00000029ff047299 */ /* 0x000fe40008011604 */
[----:B------:R-:W-:Y:S02]  /*6140*/  UIMAD.WIDE.U32 UR8, UR5, UR40, URZ ;  /* 0x00000028050872a5 */ /* 0x000fe4000f8e00ff */
[----:B------:R-:W-:Y:S02]  /*6150*/  USEL UR11, UR6, UR4, !UP2 ;  /* 0x00000004060b7287 */ /* 0x000fe4000d000000 */
[----:B------:R-:W-:Y:S02]  /*6160*/  UIADD3 UR8, UPT, UPT, -UR5, URZ, URZ ;  /* 0x000000ff05087290 */ /* 0x000fe4000fffe1ff */
[----:B------:R-:W-:Y:S01]  /*6170*/  UIADD3 UR10, UPT, UPT, -UR11, URZ, URZ ;  /* 0x000000ff0b0a7290 */ /* 0x000fe2000fffe1ff */
[----:B------:R-:W-:Y:S01]  /*6180*/  @!UP0 UMOV UR4, UR9 ;  /* 0x0000000900048c82 */ /* 0x000fe20008000000 */
[----:B------:R-:W-:Y:S02]  /*6190*/  UIADD3 UR9, UPT, UPT, -UR6, URZ, URZ ;  /* 0x000000ff06097290 */ /* 0x000fe4000fffe1ff */
[----:B------:R-:W-:Y:S02]  /*61a0*/  @!UP0 USHF.R.U32.HI UR4, URZ, UR41, UR4 ;  /* 0x00000029ff048299 */ /* 0x000fe40008011604 */
[----:B------:R-:W-:Y:S02]  /*61b0*/  UIMAD UR10, UR42, UR10, UR6 ;  /* 0x0000000a2a0a72a4 */ /* 0x000fe4000f8e0206 */
[----:B------:R-:W-:Y:S04]  /*61c0*/  @!UP0 USEL UR4, UR5, UR4, !UP2 ;  /* 0x0000000405048287 */ /* 0x000fe8000d000000 */
[----:B------:R-:W-:Y:S02]  /*61d0*/  @!UP0 UIMAD UR10, UR7, UR10, UR4 ;  /* 0x0000000a070a82a4 */ /* 0x000fe4000f8e0204 */
[----:B------:R-:W-:Y:S02]  /*61e0*/  @!UP0 UIADD3 UR11, UPT, UPT, UR11, -UR4, URZ ;  /* 0x800000040b0b8290 */ /* 0x000fe4000fffe0ff */
[----:B------:R-:W-:Y:S02]  /*61f0*/  UIMAD UR7, UR43, UR8, UR38 ;  /* 0x000000082b0772a4 */ /* 0x000fe4000f8e0226 */
[----:B------:R-:W-:Y:S02]  /*6200*/  @!UP0 UIMAD UR6, UR11, UR42, UR5 ;  /* 0x0000002a0b0682a4 */ /* 0x000fe4000f8e0205 */
[----:B------:R-:W-:Y:S01]  /*6210*/  UIMAD UR4, UR50, UR9, UR37 ;  /* 0x00000009320472a4 */ /* 0x000fe2000f8e0225 */
[----:B------:R-:W-:Y:S02]  /*6220*/  @!UP0 UMOV UR5, UR10 ;  /* 0x0000000a00058c82 */ /* 0x000fe40008000000 */
[----:B------:R-:W-:Y:S02]  /*6230*/  UIMAD UR38, UR5, UR43, UR7 ;  /* 0x0000002b052672a4 */ /* 0x000fe4000f8e0207 */
[----:B------:R-:W-:Y:S11]  /*6240*/  UIMAD UR37, UR6, UR50, UR4 ;  /* 0x00000032062572a4 */ /* 0x000ff6000f8e0204 */
[----:B------:R-:W-:Y:S01]  /*6250*/  @!UPT UIADD3 URZ, UPT, UPT, URZ, URZ, URZ ;  /* 0x000000fffffff290 */ /* 0x000fe2000fffe0ff */
.L_x_113:
[----:B------:R-:W-:Y:S01]  /*6260*/  UISETP.NE.AND UP0, UPT, UR39, 0x1, UPT ;  /* 0x000000012700788c */ /* 0x000fe2000bf05270 */
[----:B------:R-:W-:Y:S10]  /*6270*/  IADD3 R150, PT, PT, R150, 0x1, RZ ;  /* 0x0000000196967810 */ /* 0x000ff40007ffe0ff */
[----:B------:R-:W2:Y:S01]  /*6280*/  @!UP0 LDCU.128 UR12, c[0x0][0xb10] ;  /* 0x00016200ff0c87ac */ /* 0x000ea20008000c00 */
[----:B------:R-:W4:Y:S01]  /*6290*/  @!UP0 LDCU UR5, c[0x0][0xb0c] ;  /* 0x00016180ff0587ac */ /* 0x000f220008000800 */
[----:B------:R-:W3:Y:S01]  /*62a0*/  @!UP0 LDCU UR10, c[0x0][0xb20] ;  /* 0x00016400ff0a87ac */ /* 0x000ee20008000800 */
[----:B--2---:R-:W-:Y:S02]  /*62b0*/  UIMAD.WIDE.U32 UR8, UR38, UR12, URZ ;  /* 0x0000000c260872a5 */ /* 0x004fe4000f8e00ff */
[----:B------:R-:W-:Y:S02]  /*62c0*/  UIMAD.WIDE.U32 UR6, UR37, UR15, URZ ;  /* 0x0000000f250672a5 */ /* 0x000fe4000f8e00ff */
[----:B------:R-:W-:Y:S03]  /*62d0*/  @!UP0 UISETP.NE.AND UP1, UPT, UR14, 0x1, UPT ;  /* 0x000000010e00888c */ /* 0x000fe6000bf25270 */
[----:B------:R-:W-:Y:S01]  /*62e0*/  @!UP0 UMOV UR4, UR9 ;  /* 0x0000000900048c82 */ /* 0x000fe20008000000 */
[----:B----4-:R-:W-:Y:S02]  /*62f0*/  @!UP0 UISETP.NE.AND UP2, UPT, UR5, 0x1, UPT ;  /* 0x000000010500888c */ /* 0x010fe4000bf45270 */
[----:B------:R-:W-:Y:S01]  /*6300*/  @!UP0 USHF.R.U32.HI UR4, URZ, UR13, UR4 ;  /* 0x0000000dff048299 */ /* 0x000fe20008011604 */
[----:B------:R-:W-:Y:S02]  /*6310*/  @!UP0 UMOV UR6, UR7 ;  /* 0x0000000700068c82 */ /* 0x000fe40008000000 */
[----:B---3--:R-:W-:Y:S02]  /*6320*/  @!UP0 USHF.R.U32.HI UR6, URZ, UR10, UR6 ;  /* 0x0000000aff068299 */ /* 0x008fe40008011606 */
[----:B------:R-:W-:Y:S02]  /*6330*/  @!UP0 USEL UR7, UR38, UR4, !UP2 ;  /* 0x0000000426078287 */ /* 0x000fe4000d000000 */
[----:B------:R-:W-:Y:S04]  /*6340*/  @!UP0 USEL UR6, UR37, UR6, !UP1 ;  /* 0x0000000625068287 */ /* 0x000fe8000c800000 */
[----:B------:R-:W-:Y:S02]  /*6350*/  @!UP0 UIADD3 UR4, UPT, UPT, -UR7, UR6, URZ ;  /* 0x0000000607048290 */ /* 0x000fe4000fffe1ff */
[----:B------:R-:W-:Y:S02]  /*6360*/  @!UP0 UIADD3 UR6, UPT, UPT, UR7, -UR6, URZ ;  /* 0x8000000607068290 */ /* 0x000fe4000fffe0ff */
[----:B------:R-:W-:Y:S02]  /*6370*/  @!UP0 UIMAD UR38, UR4, UR5, UR38 ;  /* 0x00000005042682a4 */ /* 0x000fe4000f8e0226 */
[----:B------:R-:W-:Y:S02]  /*6380*/  @!UP0 UIMAD UR37, UR6, UR14, UR37 ;  /* 0x0000000e062582a4 */ /* 0x000fe4000f8e0225 */
[----:B------:R-:W-:Y:S09]  /*6390*/  ULOP3.LUT UP0, URZ, UR56, 0x1b0, URZ, 0xc0, !UPT ;  /* 0x000001b038ff7892 */ /* 0x000ff2000f80c0ff */
[----:B------:R-:W-:Y:S05]  /*63a0*/  BRA.U !UP0, `(.L_x_114) ;  /* 0x0000000108407547 */ /* 0x000fea000b800000 */
[----:B------:R-:W2:Y:S01]  /*63b0*/  LDCU.64 UR8, c[0x4][0x80] ;  /* 0x01001000ff0877ac */ /* 0x000ea20008000a00 */
[----:B------:R-:W-:Y:S01]  /*63c0*/  MOV R3, 0x0 ;  /* 0x0000000000037802 */ /* 0x000fe20000000f00 */
[----:B------:R-:W-:Y:S02]  /*63d0*/  HFMA2 R12, -RZ, RZ, 0, 5.9604644775390625e-08 ;  /* 0x00000001ff0c7431 */ /* 0x000fe400000001ff */
[----:B------:R-:W-:Y:S02]  /*63e0*/  IMAD.MOV.U32 R8, RZ, RZ, 0x70 ;  /* 0x00000070ff087424 */ /* 0x000fe400078e00ff */
[----:B------:R-:W-:Y:S01]  /*63f0*/  IMAD.MOV.U32 R13, RZ, RZ, RZ ;  /* 0x000000ffff0d7224 */ /* 0x000fe200078e00ff */
[----:B------:R-:W3:Y:S01]  /*6400*/  LDCU.64 UR6, c[0x4][0x88] ;  /* 0x01001100ff0677ac */ /* 0x000ee20008000a00 */
[----:B------:R-:W4:Y:S01]  /*6410*/  LDC.64 R2, c[0x4][R3] ;  /* 0x0100000003027b82 */ /* 0x000f220000000a00 */
[----:B------:R-:W1:Y:S01]  /*6420*/  LDCU.64 UR4, c[0x4][0x8] ;  /* 0x01000100ff0477ac */ /* 0x000e620008000a00 */
[----:B--2---:R-:W-:Y:S01]  /*6430*/  MOV R5, UR9 ;  /* 0x0000000900057c02 */ /* 0x004fe20008000f00 */
[----:B------:R-:W-:Y:S01]  /*6440*/  IMAD.U32 R4, RZ, RZ, UR8 ;  /* 0x00000008ff047e24 */ /* 0x000fe2000f8e00ff */
[----:B---3--:R-:W-:Y:S01]  /*6450*/  MOV R7, UR7 ;  /* 0x0000000700077c02 */ /* 0x008fe20008000f00 */
[----:B------:R-:W-:Y:S01]  /*6460*/  IMAD.U32 R6, RZ, RZ, UR6 ;  /* 0x00000006ff067e24 */ /* 0x000fe2000f8e00ff */
[----:B-1----:R-:W-:Y:S01]  /*6470*/  MOV R11, UR5 ;  /* 0x00000005000b7c02 */ /* 0x002fe20008000f00 */
[----:B------:R-:W-:Y:S02]  /*6480*/  IMAD.U32 R10, RZ, RZ, UR4 ;  /* 0x00000004ff0a7e24 */ /* 0x000fe4000f8e00ff */
[----:B------:R-:W-:Y:S07]  /*6490*/  LEPC R20, `(.L_x_114) ;  /* 0x000000001014794e */ /* 0x000fee0000000000 */
[----:B----45:R-:W-:Y:S05]  /*64a0*/  CALL.ABS.NOINC R2 ;  /* 0x0000000002007343 */ /* 0x030fea0003c00000 */
.L_x_114:
[----:B------:R-:W-:Y:S01]  /*64b0*/  LOP3.LUT P0, RZ, R154, 0x1b0, RZ, 0xc0, !PT ;  /* 0x000001b09aff7812 */ /* 0x000fe2000780c0ff */
[----:B------:R-:W-:Y:S11]  /*64c0*/  BSSY.RECONVERGENT B6, `(.L_x_115) ;  /* 0x0000013000067945 */ /* 0x000ff60003800200 */
[----:B------:R-:W-:Y:S01]  /*64d0*/  @!UPT UIADD3 URZ, UPT, UPT, URZ, URZ, URZ ;  /* 0x000000fffffff290 */ /* 0x000fe2000fffe0ff */
[----:B------:R-:W-:Y:S05]  /*64e0*/  @!P0 BRA `(.L_x_116) ;  /* 0x0000000000408947 */ /* 0x000fea0003800000 */
        /* <DEDUP_REMOVED lines=16> */
.L_x_116:
[----:B------:R-:W-:Y:S05]  /*65f0*/  BSYNC.RECONVERGENT B6 ;  /* 0x0000000000067941 */ /* 0x000fea0003800200 */
.L_x_115:
[----:B------:R-:W-:Y:S01]  /*6600*/  ISETP.NE.U32.AND P3, PT, R140, RZ, PT ;  /* 0x000000ff8c00720c */ /* 0x000fe20003f65070 */
[----:B------:R-:W-:Y:S01]  /*6610*/  UISETP.NE.AND UP1, UPT, UR61, URZ, UPT ;  /* 0x000000ff3d00728c */ /* 0x000fe2000bf25270 */
[----:B------:R-:W-:Y:S02]  /*6620*/  ISETP.NE.U32.AND P4, PT, R136, RZ, PT ;  /* 0x000000ff8800720c */ /* 0x000fe40003f85070 */
[----:B------:R-:W-:Y:S02]  /*6630*/  ISETP.NE.AND.EX P3, PT, R141, RZ, PT, P3 ;  /* 0x000000ff8d00720c */ /* 0x000fe40003f65330 */
[----:B------:R-:W-:Y:S02]  /*6640*/  PLOP3.LUT P1, PT, PT, PT, PT, 0x8, 0x80 ;  /* 0x000000000080781c */ /* 0x000fe40003f2e170 */
[----:B------:R-:W-:Y:S02]  /*6650*/  PLOP3.LUT P0, PT, PT, PT, UP1, 0x80, 0x8 ;  /* 0x000000000008781c */ /* 0x000fe40003f0f018 */
[----:B------:R-:W-:Y:S02]  /*6660*/  ISETP.NE.AND.EX P4, PT, R137, RZ, PT, P4 ;  /* 0x000000ff8900720c */ /* 0x000fe40003f85340 */
[----:B------:R-:W2:Y:S09]  /*6670*/  @UP1 LDCU.64 UR4, c[0x0][0x888] ;  /* 0x00011100ff0417ac */ /* 0x000eb20008000a00 */
[----:B------:R-:W-:Y:S01]  /*6680*/  @P0 PLOP3.LUT P1, PT, P3, PT, PT, 0x80, 0x8 ;  /* 0x000000000008081c */ /* 0x000fe20001f2f070 */
[----:B--2---:R-:W-:Y:S04]  /*6690*/  @UP1 UISETP.NE.U32.AND UP0, UPT, UR4, URZ, UPT ;  /* 0x000000ff0400128c */ /* 0x004fe8000bf05070 */
[----:B------:R-:W-:Y:S04]  /*66a0*/  @UP1 UISETP.NE.AND.EX UP0, UPT, UR5, URZ, UPT, UP0 ;  /* 0x000000ff0500128c */ /* 0x000fe8000bf05300 */
[----:B------:R-:W-:Y:S01]  /*66b0*/  @UP1 USEL UR4, URZ, 0xffffffff, UP0 ;  /* 0xffffffffff041887 */ /* 0x000fe20008000000 */
[----:B------:R-:W-:Y:S11]  /*66c0*/  @!P3 BRA `(.L_x_117) ;  /* 0x000000000030b947 */ /* 0x000ff60003800000 */
[----:B------:R-:W-:Y:S01]  /*66d0*/  ISETP.NE.U32.AND P2, PT, R138, RZ, PT ;  /* 0x000000ff8a00720c */ /* 0x000fe20003f45070 */
[----:B------:R-:W2:Y:S01]  /*66e0*/  LDCU.64 UR6, c[0x0][0x358] ;  /* 0x00006b00ff0677ac */ /* 0x000ea20008000a00 */
[----:B------:R-:W-:Y:S02]  /*66f0*/  IMAD.MOV.U32 R147, RZ, RZ, 0x1 ;  /* 0x00000001ff937424 */ /* 0x000fe400078e00ff */
[----:B------:R-:W-:Y:S11]  /*6700*/  ISETP.NE.AND.EX P2, PT, R139, RZ, PT, P2 ;  /* 0x000000ff8b00720c */ /* 0x000ff60003f45320 */
[----:B------:R-:W-:Y:S02]  /*6710*/  @!UPT UIADD3 URZ, UPT, UPT, URZ, URZ, URZ ;  /* 0x000000fffffff290 */ /* 0x000fe4000fffe0ff */
[----:B------:R-:W3:Y:S01]  /*6720*/  @P2 LDC.64 R2, c[0x0][0x888] ;  /* 0x00022200ff022b82 */ /* 0x000ee20000000a00 */
[----:B-1----:R-:W-:Y:S04]  /*6730*/  @P2 IMAD R0, R140, UR36, RZ ;  /* 0x000000248c002c24 */ /* 0x002fe8000f8e02ff */
[----:B---3--:R-:W-:Y:S04]  /*6740*/  @P2 IMAD.WIDE R2, R0, 0x4, R2 ;  /* 0x0000000400022825 */ /* 0x008fe800078e0202 */
[----:B------:R-:W-:Y:S01]  /*6750*/  HFMA2 R0, -RZ, RZ, 0, 5.9604644775390625e-08 ;  /* 0x00000001ff007431 */ /* 0x000fe200000001ff */
[----:B--2--5:R2:W5:Y:S04]  /*6760*/  @P2 LDG.E R72, desc[UR6][R2.64] ;  /* 0x0000000602482981 */ /* 0x024568000c1e1900 */
[----:B------:R-:W-:Y:S01]  /*6770*/  @!P2 PRMT R147, R0, 0x7610, R147 ;  /* 0x000076100093a816 */ /* 0x000fe20000000093 */
[----:B--2---:R-:W3:Y:S06]  /*6780*/  @!P2 LDC R72, c[0x0][0x880] ;  /* 0x00022000ff48ab82 */ /* 0x004eec0000000800 */
.L_x_117:
[----:B------:R-:W-:Y:S05]  /*6790*/  @!P4 BRA `(.L_x_118) ;  /* 0x000000000024c947 */ /* 0x000fea0003800000 */
[----:B------:R-:W-:Y:S01]  /*67a0*/  ISETP.NE.U32.AND P2, PT, R134, RZ, PT ;  /* 0x000000ff8600720c */ /* 0x000fe20003f45070 */
[----:B------:R-:W2:Y:S03]  /*67b0*/  LDCU.64 UR6, c[0x0][0x358] ;  /* 0x00006b00ff0677ac */ /* 0x000ea60008000a00 */
[----:B------:R-:W-:Y:S11]  /*67c0*/  ISETP.NE.AND.EX P2, PT, R135, RZ, PT, P2 ;  /* 0x000000ff8700720c */ /* 0x000ff60003f45320 */
[----:B------:R-:W-:Y:S02]  /*67d0*/  @!UPT UIADD3 URZ, UPT, UPT, URZ, URZ, URZ ;  /* 0x000000fffffff290 */ /* 0x000fe4000fffe0ff */
[----:B------:R-:W4:Y:S01]  /*67e0*/  @P2 LDC.64 R2, c[0x0][0x8a8] ;  /* 0x00022a00ff022b82 */ /* 0x000f220000000a00 */
[----:B-1----:R-:W-:Y:S04]  /*67f0*/  @P2 IMAD R0, R136, UR36, RZ ;  /* 0x0000002488002c24 */ /* 0x002fe8000f8e02ff */
[----:B----4-:R-:W-:Y:S05]  /*6800*/  @P2 IMAD.WIDE R2, R0, 0x4, R2 ;  /* 0x0000000400022825 */ /* 0x010fea00078e0202 */
[----:B--2--5:R2:W5:Y:S02]  /*6810*/  @P2 LDG.E R70, desc[UR6][R2.64] ;  /* 0x0000000602462981 */ /* 0x024564000c1e1900 */
[----:B--2---:R-:W4:Y:S02]  /*6820*/  @!P2 LDC R70, c[0x0][0x8a0] ;  /* 0x00022800ff46ab82 */ /* 0x004f240000000800 */
.L_x_118:
[----:B---3-5:R-:W-:Y:S01]  /*6830*/  @P0 ISETP.NE.AND P4, PT, R72, RZ, PT ;  /* 0x000000ff4800020c */ /* 0x028fe20003f85270 */
[----:B-1----:R-:W-:Y:S01]  /*6840*/  IMAD.U32 R0, RZ, RZ, UR4 ;  /* 0x00000004ff007e24 */ /* 0x002fe2000f8e00ff */
[----:B------:R-:W-:Y:S01]  /*6850*/  @P0 LOP3.LUT P2, RZ, R147, 0xff, RZ, 0xc0, !PT ;  /* 0x000000ff93ff0812 */ /* 0x000fe2000784c0ff */
[----:B------:R-:W-:Y:S01]  /*6860*/  BSSY B1, `(.L_x_119) ;  /* 0x000003d000017945 */ /* 0x000fe20003800000 */
[----:B------:R-:W-:Y:S02]  /*6870*/  @P0 SEL R2, RZ, 0xffffffff, P4 ;  /* 0xffffffffff020807 */ /* 0x000fe40002000000 */
[----:B------:R-:W-:Y:S02]  /*6880*/  CS2R R90, SRZ ;  /* 0x00000000005a7805 */ /* 0x000fe4000001ff00 */
[----:B------:R-:W-:Y:S02]  /*6890*/  LEA R149, R68, UR44, 0x3 ;  /* 0x0000002c44957c11 */ /* 0x000fe4000f8e18ff */
[----:B------:R-:W-:Y:S02]  /*68a0*/  CS2R R88, SRZ ;  /* 0x0000000000587805 */ /* 0x000fe4000001ff00 */
[----:B------:R-:W-:Y:S02]  /*68b0*/  @P1 SEL R2, R0, R2, !P2 ;  /* 0x0000000200021207 */ /* 0x000fe40005000000 */
[----:B------:R-:W-:Y:S02]  /*68c0*/  CS2R R86, SRZ ;  /* 0x0000000000567805 */ /* 0x000fe4000001ff00 */
[----:B------:R-:W-:Y:S02]  /*68d0*/  SHF.L.U32 R4, R153, 0x1f, RZ ;  /* 0x0000001f99047819 */ /* 0x000fe400000006ff */
[----:B------:R-:W-:Y:S02]  /*68e0*/  CS2R R84, SRZ ;  /* 0x0000000000547805 */ /* 0x000fe4000001ff00 */
[----:B------:R-:W-:Y:S02]  /*68f0*/  @P0 LOP3.LUT R2, R2, 0x1, RZ, 0xc0, !PT ;  /* 0x0000000102020812 */ /* 0x000fe400078ec0ff */
[----:B------:R-:W-:Y:S02]  /*6900*/  CS2R R82, SRZ ;  /* 0x0000000000527805 */ /* 0x000fe4000001ff00 */
[----:B------:R-:W-:Y:S02]  /*6910*/  PLOP3.LUT P5, PT, PT, PT, PT, 0x8, 0x80 ;  /* 0x000000000080781c */ /* 0x000fe40003fae170 */
[----:B------:R-:W-:Y:S02]  /*6920*/  CS2R R80, SRZ ;  /* 0x0000000000507805 */ /* 0x000fe4000001ff00 */
[----:B------:R-:W-:Y:S01]  /*6930*/  ISETP.NE.U32.OR P1, PT, R2, 0x1, !P0 ;  /* 0x000000010200780c */ /* 0x000fe20004725470 */
[----:B------:R-:W-:Y:S01]  /*6940*/  IMAD R2, R68, 0x40, R69 ;  /* 0x0000004044027824 */ /* 0x000fe200078e0245 */
[----:B------:R-:W-:Y:S02]  /*6950*/  CS2R R18, SRZ ;  /* 0x0000000000127805 */ /* 0x000fe4000001ff00 */
[----:B------:R-:W-:Y:S09]  /*6960*/  CS2R R16, SRZ ;  /* 0x0000000000107805 */ /* 0x000ff2000001ff00 */
[----:B------:R-:W-:Y:S04]  /*6970*/  @P1 SHF.L.U32 R0, R151, 0x1f, RZ ;  /* 0x0000001f97001819 */ /* 0x000fe800000006ff */
[----:B------:R-:W1:Y:S01]  /*6980*/  @P1 SYNCS.PHASECHK.TRANS64.TRYWAIT P0, [UR44+0x140], R0 ;  /* 0x00014000ff0015a7 */ /* 0x000e62000800112c */
[----:B------:R2:W3:Y:S01]  /*6990*/  SYNCS.PHASECHK.TRANS64.TRYWAIT P4, [R149+URZ+0x180], R4 ;  /* 0x00018004950075a7 */ /* 0x0004e200080811ff */
[----:B-1----:R-:W-:Y:S01]  /*69a0*/  @P1 PLOP3.LUT P5, PT, P0, PT, PT, 0x8, 0x80 ;  /* 0x000000000080181c */ /* 0x002fe200007ae170 */
[----:B------:R-:W-:Y:S01]  /*69b0*/  @!UPT UIADD3 URZ, UPT, UPT, URZ, URZ, URZ ;  /* 0x000000fffffff290 */ /* 0x000fe2000fffe0ff */
[----:B--23--:R-:W-:Y:S11]  /*69c0*/  @!P1 BRA `(.L_x_120) ;  /* 0x0000000000989947 */ /* 0x00cff60003800000 */
[----:B------:R-:W-:Y:S01]  /*69d0*/  ISETP.NE.U32.AND P0, PT, RZ, UR58, PT ;  /* 0x0000003aff007c0c */ /* 0x000fe2000bf05070 */
[----:B------:R-:W-:Y:S01]  /*69e0*/  BSSY B0, `(.L_x_121) ;  /* 0x0000016000007945 */ /* 0x000fe20003800000 */
[----:B------:R-:W-:Y:S02]  /*69f0*/  ISETP.NE.AND P2, PT, R72, RZ, PT ;  /* 0x000000ff4800720c */ /* 0x000fe40003f45270 */
[----:B------:R-:W-:Y:S02]  /*6a00*/  CS2R R18, SRZ ;  /* 0x0000000000127805 */ /* 0x000fe4000001ff00 */
[----:B------:R-:W-:Y:S02]  /*6a10*/  ISETP.NE.AND.EX P0, PT, RZ, UR59, PT, P0 ;  /* 0x0000003bff007c0c */ /* 0x000fe4000bf05300 */
[----:B------:R-:W-:Y:S02]  /*6a20*/  CS2R R16, SRZ ;  /* 0x0000000000107805 */ /* 0x000fe4000001ff00 */
[----:B------:R-:W-:Y:S02]  /*6a30*/  LOP3.LUT P1, RZ, R147, 0xff, RZ, 0xc0, !PT ;  /* 0x000000ff93ff7812 */ /* 0x000fe4000782c0ff */
[----:B------:R-:W-:Y:S02]  /*6a40*/  CS2R R82, SRZ ;  /* 0x0000000000527805 */ /* 0x000fe4000001ff00 */
[----:B------:R-:W-:Y:S02]  /*6a50*/  SEL R0, RZ, 0xffffffff, P2 ;  /* 0xffffffffff007807 */ /* 0x000fe40001000000 */
[----:B------:R-:W-:Y:S02]  /*6a60*/  CS2R R80, SRZ ;  /* 0x0000000000507805 */ /* 0x000fe4000001ff00 */
[----:B------:R-:W-:Y:S02]  /*6a70*/  SEL R3, RZ, 0xffffffff, P0 ;  /* 0xffffffffff037807 */ /* 0x000fe40000000000 */
[----:B------:R-:W-:Y:S02]  /*6a80*/  CS2R R86, SRZ ;  /* 0x0000000000567805 */ /* 0x000fe4000001ff00 */
[----:B------:R-:W-:Y:S02]  /*6a90*/  CS2R R84, SRZ ;  /* 0x0000000000547805 */ /* 0x000fe4000001ff00 */
[----:B------:R-:W-:Y:S02]  /*6aa0*/  CS2R R90, SRZ ;  /* 0x00000000005a7805 */ /* 0x000fe4000001ff00 */
[----:B------:R-:W-:Y:S02]  /*6ab0*/  @P3 SEL R0, R3, R0, !P1 ;  /* 0x0000000003003207 */ /* 0x000fe40004800000 */
[----:B------:R-:W-:Y:S02]  /*6ac0*/  CS2R R88, SRZ ;  /* 0x0000000000587805 */ /* 0x000fe4000001ff00 */
[----:B------:R-:W-:Y:S04]  /*6ad0*/  LOP3.LUT R0, R0, 0x1, RZ, 0xc0, !PT ;  /* 0x0000000100007812 */ /* 0x000fe800078ec0ff */
[----:B------:R-:W-:Y:S01]  /*6ae0*/  ISETP.NE.U32.AND P0, PT, R0, 0x1, PT ;  /* 0x000000010000780c */ /* 0x000fe20003f05070 */
[----:B------:R-:W-:Y:S01]  /*6af0*/  @!UPT UIADD3 URZ, UPT, UPT, URZ, URZ, URZ ;  /* 0x000000fffffff290 */ /* 0x000fe2000fffe0ff */
[----:B------:R-:W-:Y:S11]  /*6b00*/  @!P5 BRA `(.L_x_122) ;  /* 0x00000000000cd947 */ /* 0x000ff60003800000 */
[----:B------:R-:W-:Y:S04]  /*6b10*/  SHF.L.U32 R3, R151, 0x1f, RZ ;  /* 0x0000001f97037819 */ /* 0x000fe800000006ff */
[----:B------:R-:W1:Y:S02]  /*6b20*/  SYNCS.PHASECHK.TRANS64.TRYWAIT P1, [UR44+0x140], R3 ;  /* 0x00014003ff0075a7 */ /* 0x000e64000802112c */
[----:B-1----:R-:W-:Y:S05]  /*6b30*/  @!P1 BRA `(.L_x_123) ;  /* 0x0000002400689947 */ /* 0x002fea0003800000 */
.L_x_122:
[----:B------:R-:W-:Y:S05]  /*6b40*/  BSYNC B0 ;  /* 0x0000000000007941 */ /* 0x000fea0003800000 */
.L_x_121:
[----:B------:R2:W3:Y:S01]  /*6b50*/  @P0 LDS.128 R16, [R146+UR44+0x400] ;  /* 0x0004002c92100984 */ /* 0x0004e20008000c00 */
[----:B------:R-:W-:Y:S01]  /*6b60*/  UIADD3 UR4, UPT, UPT, UR44, 0x148, URZ ;  /* 0x000001482c047890 */ /* 0x000fe2000fffe0ff */
[----:B------:R-:W-:Y:S02]  /*6b70*/  LOP3.LUT R151, R151, 0x1, RZ, 0x3c, !PT ;  /* 0x0000000197977812 */ /* 0x000fe400078e3cff */
[----:B------:R2:W1:Y:S01]  /*6b80*/  @P0 LDS.128 R80, [R145+0x400] ;  /* 0x0004000091500984 */ /* 0x0004620000000c00 */
[----:B------:R-:W-:Y:S03]  /*6b90*/  UPRMT UR4, UR55, 0x654, UR4 ;  /* 0x0000065437047896 */ /* 0x000fe60008000004 */
[----:B------:R2:W1:Y:S04]  /*6ba0*/  @P0 LDS.128 R84, [R144+0x400] ;  /* 0x0004000090540984 */ /* 0x0004680000000c00 */
[----:B------:R2:W1:Y:S01]  /*6bb0*/  @P0 LDS.128 R88, [R143+0x400] ;  /* 0x000400008f580984 */ /* 0x0004620000000c00 */
[----:B------:R-:W-:Y:S01]  /*6bc0*/  @!PT LDS RZ, [RZ] ;  /* 0x00000000fffff984 */ /* 0x000fe20000000800 */
[----:B------:R-:W-:Y:S01]  /*6bd0*/  @!PT LDS RZ, [RZ] ;  /* 0x00000000fffff984 */ /* 0x000fe20000000800 */
[----:B------:R-:W-:Y:S01]  /*6be0*/  @!PT LDS RZ, [RZ] ;  /* 0x00000000fffff984 */ /* 0x000fe20000000800 */
[----:B------:R-:W-:Y:S01]  /*6bf0*/  @!PT LDS RZ, [RZ] ;  /* 0x00000000fffff984 */ /* 0x000fe20000000800 */
[----:B------:R5:W-:Y:S06]  /*6c00*/  MEMBAR.ALL.CTA ;  /* 0x0000000000007992 */ /* 0x000bec0000008000 */
[----:B-----5:R-:W5:Y:S02]  /*6c10*/  FENCE.VIEW.ASYNC.S ;  /* 0x00000000000073c6 */ /* 0x020f640000000000 */
[----:B-----5:R-:W-:Y:S01]  /*6c20*/  SYNCS.ARRIVE.TRANS64.RED.A1T0 RZ, [UR4], RZ ;  /* 0x000000ffffff79a7 */ /* 0x020fe20008100404 */
.L_x_120:
[----:B------:R-:W-:Y:S05]  /*6c30*/  BSYNC B1 ;  /* 0x0000000000017941 */ /* 0x000fea0003800000 */
.L_x_119:
[----:B-1----:R-:W-:Y:S04]  /*6c40*/  SHF.R.U32.HI R0, RZ, 0x15, R2 ;  /* 0x00000015ff007819 */ /* 0x002fe80000011602 */
[----:B------:R-:W-:Y:S01]  /*6c50*/  LOP3.LUT P0, RZ, R0, 0x3, R148, 0x48, !PT ;  /* 0x0000000300ff7812 */ /* 0x000fe20007804894 */
[----:B------:R-:W-:Y:S01]  /*6c60*/  @!UPT UIADD3 URZ, UPT, UPT, URZ, URZ, URZ ;  /* 0x000000fffffff290 */ /* 0x000fe2000fffe0ff */
[----:B------:R-:W-:Y:S11]  /*6c70*/  @P4 BRA `(.L_x_124) ;  /* 0x0000000000084947 */ /* 0x000ff60003800000 */
[----:B------:R-:W1:Y:S02]  /*6c80*/  SYNCS.PHASECHK.TRANS64.TRYWAIT P1, [R149+URZ+0x180], R4 ;  /* 0x00018004950075a7 */ /* 0x000e6400080211ff */
[----:B-1----:R-:W-:Y:S05]  /*6c90*/  @!P1 BRA `(.L_x_125) ;  /* 0x0000002400289947 */ /* 0x002fea0003800000 */
.L_x_124:
[----:B------:R-:W-:Y:S05]  /*6ca0*/  @!P0 BRA `(.L_x_126) ;  /* 0x0000000000408947 */ /* 0x000fea0003800000 */
[----:B------:R-:W1:Y:S01]  /*6cb0*/  LDCU.64 UR8, c[0x4][0x70] ;  /* 0x01000e00ff0877ac */ /* 0x000e620008000a00 */
[----:B------:R-:W-:Y:S01]  /*6cc0*/  MOV R15, 0x0 ;  /* 0x00000000000f7802 */ /* 0x000fe20000000f00 */
[----:B------:R-:W-:Y:S02]  /*6cd0*/  HFMA2 R12, -RZ, RZ, 0, 5.9604644775390625e-08 ;  /* 0x00000001ff0c7431 */ /* 0x000fe400000001ff */
[----:B------:R-:W-:Y:S02]  /*6ce0*/  IMAD.MOV.U32 R8, RZ, RZ, 0x192 ;  /* 0x00000192ff087424 */ /* 0x000fe400078e00ff */
[----:B------:R-:W-:Y:S01]  /*6cf0*/  IMAD.MOV.U32 R13, RZ, RZ, RZ ;  /* 0x000000ffff0d7224 */ /* 0x000fe200078e00ff */
[----:B------:R-:W5:Y:S01]  /*6d00*/  LDCU.64 UR6, c[0x4][0x78] ;  /* 0x01000f00ff0677ac */ /* 0x000f620008000a00 */
[----:B------:R-:W2:Y:S01]  /*6d10*/  LDC.64 R14, c[0x4][R15] ;  /* 0x010000000f0e7b82 */ /* 0x000ea20000000a00 */
[----:B------:R-:W3:Y:S01]  /*6d20*/  LDCU.64 UR4, c[0x4][0x10] ;  /* 0x01000200ff0477ac */ /* 0x000ee20008000a00 */
[----:B-1----:R-:W-:Y:S01]  /*6d30*/  MOV R5, UR9 ;  /* 0x0000000900057c02 */ /* 0x002fe20008000f00 */
[----:B------:R-:W-:Y:S01]  /*6d40*/  IMAD.U32 R4, RZ, RZ, UR8 ;  /* 0x00000008ff047e24 */ /* 0x000fe2000f8e00ff */
[----:B-----5:R-:W-:Y:S01]  /*6d50*/  MOV R7, UR7 ;  /* 0x0000000700077c02 */ /* 0x020fe20008000f00 */
[----:B------:R-:W-:Y:S01]  /*6d60*/  IMAD.U32 R6, RZ, RZ, UR6 ;  /* 0x00000006ff067e24 */ /* 0x000fe2000f8e00ff */
[----:B---3--:R-:W-:Y:S01]  /*6d70*/  MOV R11, UR5 ;  /* 0x00000005000b7c02 */ /* 0x008fe20008000f00 */
[----:B------:R-:W-:Y:S02]  /*6d80*/  IMAD.U32 R10, RZ, RZ, UR4 ;  /* 0x00000004ff0a7e24 */ /* 0x000fe4000f8e00ff */
[----:B------:R-:W-:Y:S07]  /*6d90*/  LEPC R20, `(.L_x_126) ;  /* 0x000000001014794e */ /* 0x000fee0000000000 */
[----:B--2-4-:R-:W-:Y:S05]  /*6da0*/  CALL.ABS.NOINC R14 ;  /* 0x000000000e007343 */ /* 0x014fea0003c00000 */
.L_x_126:
[----:B------:R-:W-:Y:S01]  /*6db0*/  LOP3.LUT P0, RZ, R142, 0x60, RZ, 0xc0, !PT ;  /* 0x000000608eff7812 */ /* 0x000fe2000780c0ff */
[----:B------:R-:W-:Y:S05]  /*6dc0*/  WARPSYNC.ALL ;  /* 0x0000000000007948 */ /* 0x000fea0003800000 */
[----:B------:R-:W-:Y:S01]  /*6dd0*/  R2UR UR4, R2 ;  /* 0x00000000020472ca */ /* 0x000fe200000e0000 */
[----:B---3--:R-:W-:Y:S01]  /*6de0*/  IMAD.U32 R129, R18, 0x10000, RZ ;  /* 0x0001000012817824 */ /* 0x008fe200078e00ff */
[----:B------:R-:W-:Y:S01]  /*6df0*/  PRMT R71, R16, 0x8880, RZ ;  /* 0x0000888010477816 */ /* 0x000fe200000000ff */
[----:B------:R-:W-:Y:S01]  /*6e00*/  IMAD.SHL.U32 R92, R90, 0x100, RZ ;  /* 0x000001005a5c7824 */ /* 0x000fe200078e00ff */
[C---:B------:R-:W-:Y:S01]  /*6e10*/  SHF.L.U32 R73, R16.reuse, 0x10, RZ ;  /* 0x0000001010497819 */ /* 0x040fe200000006ff */
[----:B------:R-:W-:Y:S01]  /*6e20*/  IMAD.U32 R114, R83, 0x10000, RZ ;  /* 0x0001000053727824 */ /* 0x000fe200078e00ff */
[----:B------:R-:W-:Y:S01]  /*6e30*/  SHF.L.U32 R74, R16, 0x8, RZ ;  /* 0x00000008104a7819 */ /* 0x000fe200000006ff */
[----:B------:R-:W-:Y:S01]  /*6e40*/  IMAD.U32 R103, R88, 0x10000, RZ ;  /* 0x0001000058677824 */ /* 0x000fe200078e00ff */
[----:B------:R-:W-:Y:S01]  /*6e50*/  SHF.R.S32.HI R75, RZ, 0x18, R16 ;  /* 0x00000018ff4b7819 */ /* 0x000fe20000011410 */
[----:B------:R-:W-:Y:S01]  /*6e60*/  IMAD.SHL.U32 R122, R80, 0x100, RZ ;  /* 0x00000100507a7824 */ /* 0x000fe200078e00ff */
[----:B------:R-:W-:Y:S01]  /*6e70*/  PRMT R133, R17, 0x8880, RZ ;  /* 0x0000888011857816 */ /* 0x000fe200000000ff */
[----:B------:R-:W-:Y:S01]  /*6e80*/  IMAD.SHL.U32 R107, R85, 0x100, RZ ;  /* 0x00000100556b7824 */ /* 0x000fe200078e00ff */
[C---:B------:R-:W-:Y:S01]  /*6e90*/  SHF.L.U32 R132, R17.reuse, 0x10, RZ ;  /* 0x0000001011847819 */ /* 0x040fe200000006ff */
[----:B------:R-:W-:Y:S01]  /*6ea0*/  BSSY.RECONVERGENT B0, `(.L_x_127) ;  /* 0x0000122000007945 */ /* 0x000fe20003800200 */
[----:B------:R-:W-:Y:S02]  /*6eb0*/  SHF.L.U32 R131, R17, 0x8, RZ ;  /* 0x0000000811837819 */ /* 0x000fe400000006ff */
[----:B------:R-:W-:Y:S02]  /*6ec0*/  SHF.R.S32.HI R76, RZ, 0x18, R17 ;  /* 0x00000018ff4c7819 */ /* 0x000fe40000011411 */
[C---:B------:R-:W-:Y:S02]  /*6ed0*/  PRMT R130, R18.reuse, 0x8880, RZ ;  /* 0x0000888012827816 */ /* 0x040fe400000000ff */
[----:B------:R-:W-:Y:S02]  /*6ee0*/  SHF.L.U32 R128, R18, 0x8, RZ ;  /* 0x0000000812807819 */ /* 0x000fe400000006ff */
[----:B------:R-:W-:Y:S02]  /*6ef0*/  SHF.R.S32.HI R77, RZ, 0x18, R18 ;  /* 0x00000018ff4d7819 */ /* 0x000fe40000011412 */
[C---:B------:R-:W-:Y:S02]  /*6f00*/  PRMT R127, R19.reuse, 0x8880, RZ ;  /* 0x00008880137f7816 */ /* 0x040fe400000000ff */
[C---:B------:R-:W-:Y:S02]  /*6f10*/  SHF.L.U32 R126, R19.reuse, 0x10, RZ ;  /* 0x00000010137e7819 */ /* 0x040fe400000006ff */
[----:B------:R-:W-:Y:S02]  /*6f20*/  SHF.L.U32 R125, R19, 0x8, RZ ;  /* 0x00000008137d7819 */ /* 0x000fe400000006ff */
[----:B------:R-:W-:Y:S02]  /*6f30*/  SHF.R.S32.HI R78, RZ, 0x18, R19 ;  /* 0x00000018ff4e7819 */ /* 0x000fe40000011413 */
[----:B------:R-:W1:Y:S01]  /*6f40*/  LDTM.x64 R4, tmem[UR4] ;  /* 0x00000004000479ee */ /* 0x000e620008340000 */
[----:B------:R-:W-:Y:S01]  /*6f50*/  NOP ;  /* 0x0000000000007918 */ /* 0x000fe20000000000 */
[----:B------:R-:W-:Y:S02]  /*6f60*/  IADD3 R149, PT, PT, R149, 0x1a0, RZ ;  /* 0x000001a095957810 */ /* 0x000fe40007ffe0ff */
[----:B------:R-:W-:Y:S02]  /*6f70*/  SHF.R.S32.HI R73, RZ, 0x18, R73 ;  /* 0x00000018ff497819 */ /* 0x000fe40000011449 */
[----:B------:R-:W-:Y:S02]  /*6f80*/  LOP3.LUT R149, R149, 0xfefffff8, RZ, 0xc0, !PT ;  /* 0xfefffff895957812 */ /* 0x000fe400078ec0ff */
[C---:B------:R-:W-:Y:S02]  /*6f90*/  PRMT R94, R90.reuse, 0x8880, RZ ;  /* 0x000088805a5e7816 */ /* 0x040fe400000000ff */
[----:B-1----:R1:W-:Y:S01]  /*6fa0*/  SYNCS.ARRIVE.TRANS64.RED.A1T0 RZ, [R149+URZ], RZ ;  /* 0x000000ff95ff79a7 */ /* 0x0023e200081004ff */
[----:B------:R-:W-:Y:S02]  /*6fb0*/  SHF.L.U32 R93, R90, 0x10, RZ ;  /* 0x000000105a5d7819 */ /* 0x000fe400000006ff */
[----:B------:R-:W-:Y:S02]  /*6fc0*/  SHF.R.S32.HI R74, RZ, 0x18, R74 ;  /* 0x00000018ff4a7819 */ /* 0x000fe4000001144a */
[C---:B------:R-:W-:Y:S02]  /*6fd0*/  PRMT R124, R80.reuse, 0x8880, RZ ;  /* 0x00008880507c7816 */ /* 0x040fe400000000ff */
[----:B------:R-:W-:Y:S02]  /*6fe0*/  SHF.L.U32 R123, R80, 0x10, RZ ;  /* 0x00000010507b7819 */ /* 0x000fe400000006ff */
[C---:B------:R-:W-:Y:S02]  /*6ff0*/  PRMT R121, R81.reuse, 0x8880, RZ ;  /* 0x0000888051797816 */ /* 0x040fe400000000ff */
[----:B------:R-:W-:Y:S02]  /*7000*/  SHF.R.S32.HI R79, RZ, 0x18, R80 ;  /* 0x00000018ff4f7819 */ /* 0x000fe40000011450 */
[----:B------:R-:W-:Y:S01]  /*7010*/  SHF.L.U32 R120, R81, 0x10, RZ ;  /* 0x0000001051787819 */ /* 0x000fe200000006ff */
[C---:B----4-:R-:W-:Y:S01]  /*7020*/  IMAD R0, R70.reuse, R4, RZ ;  /* 0x0000000446007224 */ /* 0x050fe200078e02ff */
[----:B------:R-:W-:Y:S01]  /*7030*/  SHF.R.S32.HI R4, RZ, 0x18, R132 ;  /* 0x00000018ff047819 */ /* 0x000fe20000011484 */
[C---:B------:R-:W-:Y:S01]  /*7040*/  IMAD R2, R70.reuse, R5, RZ ;  /* 0x0000000546027224 */ /* 0x040fe200078e02ff */
[----:B------:R-:W-:Y:S01]  /*7050*/  SHF.R.S32.HI R5, RZ, 0x18, R131 ;  /* 0x00000018ff057819 */ /* 0x000fe20000011483 */
[----:B------:R-:W-:Y:S01]  /*7060*/  IMAD R3, R70, R6, RZ ;  /* 0x0000000646037224 */ /* 0x000fe200078e02ff */
[----:B------:R-:W-:Y:S01]  /*7070*/  PRMT R118, R82, 0x8880, RZ ;  /* 0x0000888052767816 */ /* 0x000fe200000000ff */
[-C--:B------:R-:W-:Y:S01]  /*7080*/  IMAD R0, R71, R72.reuse, R0 ;  /* 0x0000004847007224 */ /* 0x080fe200078e0200 */
[----:B------:R-:W-:Y:S01]  /*7090*/  SHF.R.S32.HI R80, RZ, 0x18, R81 ;  /* 0x00000018ff507819 */ /* 0x000fe20000011451 */
[----:B------:R-:W-:Y:S01]  /*70a0*/  IMAD R7, R70, R7, RZ ;  /* 0x0000000746077224 */ /* 0x000fe200078e02ff */
[----:B------:R-:W-:Y:S01]  /*70b0*/  SHF.L.U32 R117, R82, 0x10, RZ ;  /* 0x0000001052757819 */ /* 0x000fe200000006ff */
[-C--:B------:R-:W-:Y:S01]  /*70c0*/  IMAD R2, R73, R72.reuse, R2 ;  /* 0x0000004849027224 */ /* 0x080fe200078e0202 */
[----:B------:R-:W-:Y:S01]  /*70d0*/  PRMT R115, R83, 0x8880, RZ ;  /* 0x0000888053737816 */ /* 0x000fe200000000ff */
[-C--:B------:R-:W-:Y:S01]  /*70e0*/  IMAD R3, R74, R72.reuse, R3 ;  /* 0x000000484a037224 */ /* 0x080fe200078e0203 */
[----:B------:R-:W-:Y:S01]  /*70f0*/  SHF.R.S32.HI R74, RZ, 0x18, R90 ;  /* 0x00000018ff4a7819 */ /* 0x000fe2000001145a */
[----:B------:R-:W-:Y:S01]  /*7100*/  IMAD R7, R75, R72, R7 ;  /* 0x000000484b077224 */ /* 0x000fe200078e0207 */
[----:B------:R-:W-:Y:S01]  /*7110*/  PRMT R112, R84, 0x8880, RZ ;  /* 0x0000888054707816 */ /* 0x000fe200000000ff */
[----:B------:R-:W-:Y:S01]  /*7120*/  IMAD R8, R70, R8, RZ ;  /* 0x0000000846087224 */ /* 0x000fe200078e02ff */
[----:B------:R-:W-:Y:S01]  /*7130*/  SHF.L.U32 R111, R84, 0x10, RZ ;  /* 0x00000010546f7819 */ /* 0x000fe200000006ff */
[C---:B------:R-:W-:Y:S01]  /*7140*/  IMAD R9, R70.reuse, R9, RZ ;  /* 0x0000000946097224 */ /* 0x040fe200078e02ff */
[----:B------:R-:W-:Y:S01]  /*7150*/  I2IP.S8.S32.SAT R90, R7, R3, RZ ;  /* 0x00000003075a7239 */ /* 0x000fe200000014ff */
[C---:B------:R-:W-:Y:S01]  /*7160*/  IMAD R10, R70.reuse, R10, RZ ;  /* 0x0000000a460a7224 */ /* 0x040fe200078e02ff */
[----:B------:R-:W-:Y:S01]  /*7170*/  MOV R3, R133 ;  /* 0x0000008500037202 */ /* 0x000fe20000000f00 */
[C---:B------:R-:W-:Y:S01]  /*7180*/  IMAD R11, R70.reuse, R11, RZ ;  /* 0x0000000b460b7224 */ /* 0x040fe200078e02ff */
[C---:B------:R-:W-:Y:S01]  /*7190*/  PRMT R109, R85.reuse, 0x8880, RZ ;  /* 0x00008880556d7816 */ /* 0x040fe200000000ff */
[----:B------:R-:W-:Y:S01]  /*71a0*/  IMAD R6, R70, R19, RZ ;  /* 0x0000001346067224 */ /* 0x000fe200078e02ff */
[----:B------:R-:W-:Y:S01]  /*71b0*/  SHF.L.U32 R108, R85, 0x10, RZ ;  /* 0x00000010556c7819 */ /* 0x000fe200000006ff */
[----:B------:R-:W-:Y:S01]  /*71c0*/  IMAD R8, R3, R72, R8 ;  /* 0x0000004803087224 */ /* 0x000fe200078e0208 */
[----:B------:R-:W-:Y:S01]  /*71d0*/  MOV R3, R130 ;  /* 0x0000008200037202 */ /* 0x000fe20000000f00 */
[----:B------:R-:W-:Y:S01]  /*71e0*/  IMAD R9, R4, R72, R9 ;  /* 0x0000004804097224 */ /* 0x000fe200078e0209 */
[----:B------:R-:W-:Y:S01]  /*71f0*/  SHF.R.S32.HI R4, RZ, 0x18, R129 ;  /* 0x00000018ff047819 */ /* 0x000fe20000011481 */
[----:B------:R-:W-:Y:S01]  /*7200*/  IMAD R19, R70, R24, RZ ;  /* 0x0000001846137224 */ /* 0x000fe200078e02ff */
[----:B------:R-:W-:Y:S01]  /*7210*/  PRMT R106, R86, 0x8880, RZ ;  /* 0x00008880566a7816 */ /* 0x000fe200000000ff */
[----:B------:R-:W-:Y:S01]  /*7220*/  IMAD R10, R5, R72, R10 ;  /* 0x00000048050a7224 */ /* 0x000fe200078e020a */
[----:B------:R-:W-:Y:S01]  /*7230*/  SHF.R.S32.HI R5, RZ, 0x18, R128 ;  /* 0x00000018ff057819 */ /* 0x000fe20000011480 */
[----:B------:R-:W-:Y:S01]  /*7240*/  IMAD R12, R70, R12, RZ ;  /* 0x0000000c460c7224 */ /* 0x000fe200078e02ff */
[----:B------:R-:W-:Y:S01]  /*7250*/  SHF.L.U32 R104, R86, 0x10, RZ ;  /* 0x0000001056687819 */ /* 0x000fe200000006ff */
[C---:B------:R-:W-:Y:S01]  /*7260*/  IMAD R24, R70.reuse, R29, RZ ;  /* 0x0000001d46187224 */ /* 0x040fe200078e02ff */
[C---:B------:R-:W-:Y:S01]  /*7270*/  PRMT R100, R87.reuse, 0x8880, RZ ;  /* 0x0000888057647816 */ /* 0x040fe200000000ff */
[----:B------:R-:W-:Y:S01]  /*7280*/  IMAD R29, R70, R34, RZ ;  /* 0x00000022461d7224 */ /* 0x000fe200078e02ff */
[----:B------:R-:W-:Y:S01]  /*7290*/  SHF.L.U32 R99, R87, 0x10, RZ ;  /* 0x0000001057637819 */ /* 0x000fe200000006ff */
[----:B------:R-:W-:Y:S01]  /*72a0*/  IMAD R11, R76, R72, R11 ;  /* 0x000000484c0b7224 */ /* 0x000fe200078e020b */
[----:B------:R-:W-:Y:S01]  /*72b0*/  PRMT R105, R88, 0x8880, RZ ;  /* 0x0000888058697816 */ /* 0x000fe200000000ff */
[C---:B------:R-:W-:Y:S01]  /*72c0*/  IMAD R13, R70.reuse, R13, RZ ;  /* 0x0000000d460d7224 */ /* 0x040fe200078e02ff */
[----:B------:R-:W-:Y:S01]  /*72d0*/  PRMT R97, R89, 0x8880, RZ ;  /* 0x0000888059617816 */ /* 0x000fe200000000ff */
[C---:B------:R-:W-:Y:S01]  /*72e0*/  IMAD R34, R70.reuse, R39, RZ ;  /* 0x0000002746227224 */ /* 0x040fe200078e02ff */
[----:B------:R-:W-:Y:S01]  /*72f0*/  I2IP.S8.S32.SAT R11, R11, R10, RZ ;  /* 0x0000000a0b0b7239 */ /* 0x000fe200000014ff */
[C---:B------:R-:W-:Y:S01]  /*7300*/  IMAD R39, R70.reuse, R44, RZ ;  /* 0x0000002c46277224 */ /* 0x040fe200078e02ff */
[----:B------:R-:W-:Y:S01]  /*7310*/  SHF.R.S32.HI R71, RZ, 0x18, R88 ;  /* 0x00000018ff477819 */ /* 0x000fe20000011458 */
[C---:B------:R-:W-:Y:S01]  /*7320*/  IMAD R14, R70.reuse, R14, RZ ;  /* 0x0000000e460e7224 */ /* 0x040fe200078e02ff */
[----:B------:R-:W-:Y:S01]  /*7330*/  SHF.L.U32 R96, R89, 0x10, RZ ;  /* 0x0000001059607819 */ /* 0x000fe200000006ff */
[----:B------:R-:W-:Y:S01]  /*7340*/  IMAD R12, R3, R72, R12 ;  /* 0x00000048030c7224 */ /* 0x000fe200078e020c */
[----:B------:R-:W-:Y:S01]  /*7350*/  SHF.R.S32.HI R73, RZ, 0x18, R89 ;  /* 0x00000018ff497819 */ /* 0x000fe20000011459 */
[C---:B------:R-:W-:Y:S01]  /*7360*/  IMAD R44, R70.reuse, R49, RZ ;  /* 0x00000031462c7224 */ /* 0x040fe200078e02ff */
[----:B------:R-:W-:Y:S01]  /*7370*/  SHF.R.S32.HI R75, RZ, 0x18, R91 ;  /* 0x00000018ff4b7819 */ /* 0x000fe2000001145b */
[C---:B------:R-:W-:Y:S01]  /*7380*/  IMAD R49, R70.reuse, R54, RZ ;  /* 0x0000003646317224 */ /* 0x040fe200078e02ff */
[----:B------:R-:W-:Y:S01]  /*7390*/  SHF.L.U32 R119, R81, 0x8, RZ ;  /* 0x0000000851777819 */ /* 0x000fe200000006ff */
[----:B------:R-:W-:Y:S01]  /*73a0*/  IMAD R15, R70, R15, RZ ;  /* 0x0000000f460f7224 */ /* 0x000fe200078e02ff */
[----:B------:R-:W-:Y:S01]  /*73b0*/  SHF.R.S32.HI R81, RZ, 0x18, R82 ;  /* 0x00000018ff517819 */ /* 0x000fe20000011452 */
[----:B------:R-:W-:Y:S01]  /*73c0*/  IMAD R13, R4, R72, R13 ;  /* 0x00000048040d7224 */ /* 0x000fe200078e020d */
[----:B------:R-:W-:Y:S01]  /*73d0*/  SHF.L.U32 R116, R82, 0x8, RZ ;  /* 0x0000000852747819 */ /* 0x000fe200000006ff */
[C---:B------:R-:W-:Y:S01]  /*73e0*/  IMAD R7, R70.reuse, R20, RZ ;  /* 0x0000001446077224 */ /* 0x040fe200078e02ff */
[----:B------:R-:W-:Y:S01]  /*73f0*/  SHF.R.S32.HI R82, RZ, 0x18, R83 ;  /* 0x00000018ff527819 */ /* 0x000fe20000011453 */
[C---:B------:R-:W-:Y:S01]  /*7400*/  IMAD R54, R70.reuse, R59, RZ ;  /* 0x0000003b46367224 */ /* 0x040fe200078e02ff */
[----:B------:R-:W-:Y:S01]  /*7410*/  SHF.L.U32 R113, R83, 0x8, RZ ;  /* 0x0000000853717819 */ /* 0x000fe200000006ff */
[C---:B------:R-:W-:Y:S01]  /*7420*/  IMAD R20, R70.reuse, R25, RZ ;  /* 0x0000001946147224 */ /* 0x040fe200078e02ff */
[----:B------:R-:W-:Y:S01]  /*7430*/  SHF.R.S32.HI R83, RZ, 0x18, R84 ;  /* 0x00000018ff537819 */ /* 0x000fe20000011454 */
[----:B------:R-:W-:Y:S01]  /*7440*/  IMAD R59, R70, R64, RZ ;  /* 0x00000040463b7224 */ /* 0x000fe200078e02ff */
[----:B------:R-:W-:Y:S01]  /*7450*/  I2IP.S8.S32.SAT R64, R2, R0, R90 ;  /* 0x0000000002407239 */ /* 0x000fe2000000145a */
[----:B------:R-:W-:Y:S01]  /*7460*/  IMAD R14, R5, R72, R14 ;  /* 0x00000048050e7224 */ /* 0x000fe200078e020e */
[----:B------:R-:W-:Y:S01]  /*7470*/  SHF.R.S32.HI R0, RZ, 0x18, R126 ;  /* 0x00000018ff007819 */ /* 0x000fe2000001147e */
[C---:B------:R-:W-:Y:S01]  /*7480*/  IMAD R3, R70.reuse, R16, RZ ;  /* 0x0000001046037224 */ /* 0x040fe200078e02ff */
[----:B------:R-:W-:Y:S01]  /*7490*/  SHF.R.S32.HI R2, RZ, 0x18, R125 ;  /* 0x00000018ff027819 */ /* 0x000fe2000001147d */
[----:B------:R-:W-:Y:S01]  /*74a0*/  IMAD R25, R70, R30, RZ ;  /* 0x0000001e46197224 */ /* 0x000fe200078e02ff */
[----:B------:R-:W-:Y:S01]  /*74b0*/  SHF.L.U32 R110, R84, 0x8, RZ ;  /* 0x00000008546e7819 */ /* 0x000fe200000006ff */
[----:B------:R-:W-:Y:S01]  /*74c0*/  IMAD.MOV.U32 R10, RZ, RZ, R127 ;  /* 0x000000ffff0a7224 */ /* 0x000fe200078e007f */
[----:B------:R-:W-:Y:S01]  /*74d0*/  SHF.R.S32.HI R84, RZ, 0x18, R85 ;  /* 0x00000018ff547819 */ /* 0x000fe20000011455 */
[----:B------:R-:W-:Y:S01]  /*74e0*/  IMAD R30, R70, R35, RZ ;  /* 0x00000023461e7224 */ /* 0x000fe200078e02ff */
[----:B------:R-:W-:Y:S01]  /*74f0*/  SHF.R.S32.HI R85, RZ, 0x18, R86 ;  /* 0x00000018ff557819 */ /* 0x000fe20000011456 */
[----:B------:R-:W-:Y:S01]  /*7500*/  IMAD R15, R77, R72, R15 ;  /* 0x000000484d0f7224 */ /* 0x000fe200078e020f */
[----:B------:R-:W-:Y:S01]  /*7510*/  SHF.L.U32 R101, R86, 0x8, RZ ;  /* 0x0000000856657819 */ /* 0x000fe200000006ff */
[C---:B------:R-:W-:Y:S01]  /*7520*/  IMAD R4, R70.reuse, R17, RZ ;  /* 0x0000001146047224 */ /* 0x040fe200078e02ff */
[----:B------:R-:W-:Y:S01]  /*7530*/  SHF.R.S32.HI R86, RZ, 0x18, R87 ;  /* 0x00000018ff567819 */ /* 0x000fe20000011457 */
[C---:B------:R-:W-:Y:S01]  /*7540*/  IMAD R35, R70.reuse, R40, RZ ;  /* 0x0000002846237224 */ /* 0x040fe200078e02ff */
[----:B------:R-:W-:Y:S01]  /*7550*/  I2IP.S8.S32.SAT R14, R15, R14, RZ ;  /* 0x0000000e0f0e7239 */ /* 0x000fe200000014ff */
[C---:B------:R-:W-:Y:S01]  /*7560*/  IMAD R40, R70.reuse, R45, RZ ;  /* 0x0000002d46287224 */ /* 0x040fe200078e02ff */
[----:B------:R-:W-:Y:S01]  /*7570*/  SHF.L.U32 R98, R87, 0x8, RZ ;  /* 0x0000000857627819 */ /* 0x000fe200000006ff */
[----:B------:R-:W-:Y:S01]  /*7580*/  IMAD R5, R70, R18, RZ ;  /* 0x0000001246057224 */ /* 0x000fe200078e02ff */
[----:B------:R-:W-:Y:S01]  /*7590*/  SHF.L.U32 R102, R88, 0x8, RZ ;  /* 0x0000000858667819 */ /* 0x000fe200000006ff */
[----:B------:R-:W-:Y:S01]  /*75a0*/  IMAD R45, R70, R50, RZ ;  /* 0x00000032462d7224 */ /* 0x000fe200078e02ff */
[----:B------:R-:W-:Y:S01]  /*75b0*/  SHF.L.U32 R88, R91, 0x10, RZ ;  /* 0x000000105b587819 */ /* 0x000fe200000006ff */
[----:B------:R-:W-:Y:S01]  /*75c0*/  IMAD R3, R10, R72, R3 ;  /* 0x000000480a037224 */ /* 0x000fe200078e0203 */
[----:B------:R-:W-:Y:S01]  /*75d0*/  SHF.L.U32 R95, R89, 0x8, RZ ;  /* 0x00000008595f7819 */ /* 0x000fe200000006ff */
[C---:B------:R-:W-:Y:S01]  /*75e0*/  IMAD R50, R70.reuse, R55, RZ ;  /* 0x0000003746327224 */ /* 0x040fe200078e02ff */
[C---:B------:R-:W-:Y:S01]  /*75f0*/  PRMT R89, R91.reuse, 0x8880, RZ ;  /* 0x000088805b597816 */ /* 0x040fe200000000ff */
[----:B------:R-:W-:Y:S01]  /*7600*/  IMAD R55, R70, R60, RZ ;  /* 0x0000003c46377224 */ /* 0x000fe200078e02ff */
[----:B------:R-:W-:Y:S01]  /*7610*/  SHF.L.U32 R87, R91, 0x8, RZ ;  /* 0x000000085b577819 */ /* 0x000fe200000006ff */
[----:B------:R-:W-:Y:S01]  /*7620*/  IMAD R4, R0, R72, R4 ;  /* 0x0000004800047224 */ /* 0x000fe200078e0204 */
[----:B------:R-:W-:Y:S01]  /*7630*/  MOV R0, R124 ;  /* 0x0000007c00007202 */ /* 0x000fe20000000f00 */
[----:B------:R-:W-:Y:S01]  /*7640*/  IMAD R60, R70, R65, RZ ;  /* 0x00000041463c7224 */ /* 0x000fe200078e02ff */
[----:B------:R-:W-:Y:S01]  /*7650*/  I2IP.S8.S32.SAT R65, R9, R8, R11 ;  /* 0x0000000809417239 */ /* 0x000fe2000000140b */
[-C--:B------:R-:W-:Y:S01]  /*7660*/  IMAD R5, R2, R72.reuse, R5 ;  /* 0x0000004802057224 */ /* 0x080fe200078e0205 */
[----:B------:R-:W-:Y:S01]  /*7670*/  SHF.R.S32.HI R8, RZ, 0x18, R123 ;  /* 0x00000018ff087819 */ /* 0x000fe2000001147b */
[----:B------:R-:W-:Y:S01]  /*7680*/  IMAD R16, R70, R21, RZ ;  /* 0x0000001546107224 */ /* 0x000fe200078e02ff */
[----:B------:R-:W-:Y:S01]  /*7690*/  SHF.R.S32.HI R2, RZ, 0x18, R120 ;  /* 0x00000018ff027819 */ /* 0x000fe20000011478 */
[----:B------:R-:W-:Y:S01]  /*76a0*/  IMAD R6, R78, R72, R6 ;  /* 0x000000484e067224 */ /* 0x000fe200078e0206 */
[----:B------:R-:W-:Y:S01]  /*76b0*/  SHF.R.S32.HI R9, RZ, 0x18, R122 ;  /* 0x00000018ff097819 */ /* 0x000fe2000001147a */
[----:B------:R-:W-:Y:S01]  /*76c0*/  IMAD R17, R70, R22, RZ ;  /* 0x0000001646117224 */ /* 0x000fe200078e02ff */
[----:B------:R-:W-:Y:S01]  /*76d0*/  IADD3 R68, PT, PT, R68, 0x1, RZ ;  /* 0x0000000144447810 */ /* 0x000fe20007ffe0ff */
[-C--:B------:R-:W-:Y:S01]  /*76e0*/  IMAD R7, R0, R72.reuse, R7 ;  /* 0x0000004800077224 */ /* 0x080fe200078e0207 */
[----:B------:R-:W-:Y:S01]  /*76f0*/  I2IP.S8.S32.SAT R5, R6, R5, RZ ;  /* 0x0000000506057239 */ /* 0x000fe200000014ff */
[----:B------:R-:W-:Y:S01]  /*7700*/  IMAD R18, R70, R23, RZ ;  /* 0x0000001746127224 */ /* 0x000fe200078e02ff */
[----:B------:R-:W-:Y:S01]  /*7710*/  MOV R0, R121 ;  /* 0x0000007900007202 */ /* 0x000fe20000000f00 */
[-C--:B------:R-:W-:Y:S01]  /*7720*/  IMAD R16, R8, R72.reuse, R16 ;  /* 0x0000004808107224 */ /* 0x080fe200078e0210 */
[----:B------:R-:W-:Y:S01]  /*7730*/  SHF.R.S32.HI R8, RZ, 0x18, R119 ;  /* 0x00000018ff087819 */ /* 0x000fe20000011477 */
[-C--:B------:R-:W-:Y:S02]  /*7740*/  IMAD R17, R9, R72.reuse, R17 ;  /* 0x0000004809117224 */ /* 0x080fe400078e0211 */
[----:B------:R-:W-:Y:S02]  /*7750*/  IMAD R18, R79, R72, R18 ;  /* 0x000000484f127224 */ /* 0x000fe400078e0212 */
[----:B------:R-:W-:Y:S02]  /*7760*/  IMAD R21, R70, R26, RZ ;  /* 0x0000001a46157224 */ /* 0x000fe400078e02ff */
[----:B------:R-:W-:Y:S01]  /*7770*/  IMAD R19, R0, R72, R19 ;  /* 0x0000004800137224 */ /* 0x000fe200078e0213 */
[----:B------:R-:W-:Y:S01]  /*7780*/  I2IP.S8.S32.SAT R17, R18, R17, RZ ;  /* 0x0000001112117239 */ /* 0x000fe200000014ff */
[----:B------:R-:W-:Y:S01]  /*7790*/  IMAD R22, R70, R27, RZ ;  /* 0x0000001b46167224 */ /* 0x000fe200078e02ff */
[----:B------:R-:W-:Y:S01]  /*77a0*/  MOV R0, R118 ;  /* 0x0000007600007202 */ /* 0x000fe20000000f00 */
[----:B------:R-:W-:Y:S01]  /*77b0*/  IMAD R20, R2, R72, R20 ;  /* 0x0000004802147224 */ /* 0x000fe200078e0214 */
[----:B------:R-:W-:Y:S01]  /*77c0*/  I2IP.S8.S32.SAT R16, R16, R7, R17 ;  /* 0x0000000710107239 */ /* 0x000fe20000001411 */
[----:B------:R-:W-:Y:S01]  /*77d0*/  IMAD R23, R70, R28, RZ ;  /* 0x0000001c46177224 */ /* 0x000fe200078e02ff */
[----:B------:R-:W-:Y:S01]  /*77e0*/  SHF.R.S32.HI R2, RZ, 0x18, R117 ;  /* 0x00000018ff027819 */ /* 0x000fe20000011475 */
[----:B------:R-:W-:Y:S02]  /*77f0*/  IMAD R21, R8, R72, R21 ;  /* 0x0000004808157224 */ /* 0x000fe400078e0215 */
[----:B------:R-:W-:Y:S02]  /*7800*/  IMAD R27, R70, R32, RZ ;  /* 0x00000020461b7224 */ /* 0x000fe400078e02ff */
[----:B------:R-:W-:Y:S02]  /*7810*/  IMAD R22, R80, R72, R22 ;  /* 0x0000004850167224 */ /* 0x000fe400078e0216 */
[C---:B------:R-:W-:Y:S02]  /*7820*/  IMAD R32, R70.reuse, R37, RZ ;  /* 0x0000002546207224 */ /* 0x040fe400078e02ff */
[----:B------:R-:W-:Y:S01]  /*7830*/  IMAD R37, R70, R42, RZ ;  /* 0x0000002a46257224 */ /* 0x000fe200078e02ff */
[----:B------:R-:W-:Y:S01]  /*7840*/  I2IP.S8.S32.SAT R17, R22, R21, RZ ;  /* 0x0000001516117239 */ /* 0x000fe200000014ff */
[----:B------:R-:W-:Y:S01]  /*7850*/  IMAD R23, R0, R72, R23 ;  /* 0x0000004800177224 */ /* 0x000fe200078e0217 */
[----:B------:R-:W-:Y:S01]  /*7860*/  SHF.R.S32.HI R0, RZ, 0x18, R116 ;  /* 0x00000018ff007819 */ /* 0x000fe20000011474 */
[----:B------:R-:W-:Y:S01]  /*7870*/  IMAD R42, R70, R47, RZ ;  /* 0x0000002f462a7224 */ /* 0x000fe200078e02ff */
[----:B------:R-:W-:Y:S01]  /*7880*/  I2IP.S8.S32.SAT R17, R20, R19, R17 ;  /* 0x0000001314117239 */ /* 0x000fe20000001411 */
[C---:B------:R-:W-:Y:S02]  /*7890*/  IMAD R47, R70.reuse, R52, RZ ;  /* 0x00000034462f7224 */ /* 0x040fe400078e02ff */
[C---:B------:R-:W-:Y:S02]  /*78a0*/  IMAD R52, R70.reuse, R57, RZ ;  /* 0x0000003946347224 */ /* 0x040fe400078e02ff */
[C---:B------:R-:W-:Y:S02]  /*78b0*/  IMAD R26, R70.reuse, R31, RZ ;  /* 0x0000001f461a7224 */ /* 0x040fe400078e02ff */
[----:B------:R-:W-:Y:S02]  /*78c0*/  IMAD R57, R70, R62, RZ ;  /* 0x0000003e46397224 */ /* 0x000fe400078e02ff */
[-C--:B------:R-:W-:Y:S01]  /*78d0*/  IMAD R24, R2, R72.reuse, R24 ;  /* 0x0000004802187224 */ /* 0x080fe200078e0218 */
[----:B------:R-:W-:Y:S01]  /*78e0*/  MOV R2, R115 ;  /* 0x0000007300027202 */ /* 0x000fe20000000f00 */
[----:B------:R-:W-:Y:S01]  /*78f0*/  IMAD R62, R70, R67, RZ ;  /* 0x00000043463e7224 */ /* 0x000fe200078e02ff */
[----:B------:R-:W-:Y:S01]  /*7900*/  I2IP.S8.S32.SAT R67, R4, R3, R5 ;  /* 0x0000000304437239 */ /* 0x000fe20000001405 */
[-C--:B------:R-:W-:Y:S01]  /*7910*/  IMAD R25, R0, R72.reuse, R25 ;  /* 0x0000004800197224 */ /* 0x080fe200078e0219 */
[----:B------:R-:W-:Y:S01]  /*7920*/  SHF.R.S32.HI R3, RZ, 0x18, R114 ;  /* 0x00000018ff037819 */ /* 0x000fe20000011472 */
[----:B------:R-:W-:Y:S01]  /*7930*/  IMAD R28, R70, R33, RZ ;  /* 0x00000021461c7224 */ /* 0x000fe200078e02ff */
[----:B------:R-:W-:Y:S01]  /*7940*/  SHF.R.S32.HI R4, RZ, 0x18, R113 ;  /* 0x00000018ff047819 */ /* 0x000fe20000011471 */
[-C--:B------:R-:W-:Y:S02]  /*7950*/  IMAD R26, R81, R72.reuse, R26 ;  /* 0x00000048511a7224 */ /* 0x080fe400078e021a */
[-C--:B------:R-:W-:Y:S01]  /*7960*/  IMAD R27, R2, R72.reuse, R27 ;  /* 0x00000048021b7224 */ /* 0x080fe200078e021b */
[----:B------:R-:W-:Y:S01]  /*7970*/  SHF.R.S32.HI R2, RZ, 0x18, R111 ;  /* 0x00000018ff027819 */ /* 0x000fe2000001146f */
[----:B------:R-:W-:Y:S01]  /*7980*/  IMAD R28, R3, R72, R28 ;  /* 0x00000048031c7224 */ /* 0x000fe200078e021c */
[----:B------:R-:W-:Y:S01]  /*7990*/  I2IP.S8.S32.SAT R18, R26, R25, RZ ;  /* 0x000000191a127239 */ /* 0x000fe200000014ff */
[----:B------:R-:W-:Y:S01]  /*79a0*/  IMAD R31, R70, R36, RZ ;  /* 0x00000024461f7224 */ /* 0x000fe200078e02ff */
[----:B------:R-:W-:Y:S01]  /*79b0*/  SHF.R.S32.HI R3, RZ, 0x18, R108 ;  /* 0x00000018ff037819 */ /* 0x000fe2000001146c */
[-C--:B------:R-:W-:Y:S01]  /*79c0*/  IMAD R29, R4, R72.reuse, R29 ;  /* 0x00000048041d7224 */ /* 0x080fe200078e021d */
[----:B------:R-:W-:Y:S01]  /*79d0*/  I2IP.S8.S32.SAT R18, R24, R23, R18 ;  /* 0x0000001718127239 */ /* 0x000fe20000001412 */
[----:B------:R-:W-:Y:S01]  /*79e0*/  IMAD.MOV.U32 R0, RZ, RZ, R112 ;  /* 0x000000ffff007224 */ /* 0x000fe200078e0070 */
[----:B------:R-:W-:Y:S01]  /*79f0*/  SHF.R.S32.HI R4, RZ, 0x18, R107 ;  /* 0x00000018ff047819 */ /* 0x000fe2000001146b */
[-C--:B------:R-:W-:Y:S02]  /*7a00*/  IMAD R30, R82, R72.reuse, R30 ;  /* 0x00000048521e7224 */ /* 0x080fe400078e021e */
[----:B------:R-:W-:Y:S01]  /*7a10*/  IMAD R31, R0, R72, R31 ;  /* 0x00000048001f7224 */ /* 0x000fe200078e021f */
[----:B------:R-:W-:Y:S01]  /*7a20*/  SHF.R.S32.HI R0, RZ, 0x18, R110 ;  /* 0x00000018ff007819 */ /* 0x000fe2000001146e */
[----:B------:R-:W-:Y:S01]  /*7a30*/  IMAD R33, R70, R38, RZ ;  /* 0x0000002646217224 */ /* 0x000fe200078e02ff */
[----:B------:R-:W-:Y:S01]  /*7a40*/  I2IP.S8.S32.SAT R19, R30, R29, RZ ;  /* 0x0000001d1e137239 */ /* 0x000fe200000014ff */
[-C--:B------:R-:W-:Y:S01]  /*7a50*/  IMAD R32, R2, R72.reuse, R32 ;  /* 0x0000004802207224 */ /* 0x080fe200078e0220 */
[----:B------:R-:W-:Y:S01]  /*7a60*/  MOV R2, R109 ;  /* 0x0000006d00027202 */ /* 0x000fe20000000f00 */
[----:B------:R-:W-:Y:S01]  /*7a70*/  IMAD R33, R0, R72, R33 ;  /* 0x0000004800217224 */ /* 0x000fe200078e0221 */
[----:B------:R-:W-:Y:S01]  /*7a80*/  I2IP.S8.S32.SAT R19, R28, R27, R19 ;  /* 0x0000001b1c137239 */ /* 0x000fe20000001413 */
[----:B------:R-:W-:Y:S01]  /*7a90*/  IMAD R36, R70, R41, RZ ;  /* 0x0000002946247224 */ /* 0x000fe200078e02ff */
[----:B------:R-:W-:Y:S01]  /*7aa0*/  MOV R0, R106 ;  /* 0x0000006a00007202 */ /* 0x000fe20000000f00 */
[-C--:B------:R-:W-:Y:S02]  /*7ab0*/  IMAD R34, R83, R72.reuse, R34 ;  /* 0x0000004853227224 */ /* 0x080fe400078e0222 */
[-C--:B------:R-:W-:Y:S01]  /*7ac0*/  IMAD R35, R2, R72.reuse, R35 ;  /* 0x0000004802237224 */ /* 0x080fe200078e0223 */
[----:B------:R-:W-:Y:S01]  /*7ad0*/  SHF.R.S32.HI R2, RZ, 0x18, R104 ;  /* 0x00000018ff027819 */ /* 0x000fe20000011468 */
[----:B------:R-:W-:Y:S01]  /*7ae0*/  IMAD R38, R70, R43, RZ ;  /* 0x0000002b46267224 */ /* 0x000fe200078e02ff */
[----:B------:R-:W-:Y:S01]  /*7af0*/  I2IP.S8.S32.SAT R33, R34, R33, RZ ;  /* 0x0000002122217239 */ /* 0x000fe200000014ff */
[-C--:B------:R-:W-:Y:S01]  /*7b00*/  IMAD R36, R3, R72.reuse, R36 ;  /* 0x0000004803247224 */ /* 0x080fe200078e0224 */
[----:B------:R-:W-:Y:S01]  /*7b10*/  SHF.R.S32.HI R3, RZ, 0x18, R99 ;  /* 0x00000018ff037819 */ /* 0x000fe20000011463 */
[-C--:B------:R-:W-:Y:S01]  /*7b20*/  IMAD R37, R4, R72.reuse, R37 ;  /* 0x0000004804257224 */ /* 0x080fe200078e0225 */
[----:B------:R-:W-:Y:S01]  /*7b30*/  I2IP.S8.S32.SAT R32, R32, R31, R33 ;  /* 0x0000001f20207239 */ /* 0x000fe20000001421 */
[-C--:B------:R-:W-:Y:S01]  /*7b40*/  IMAD R38, R84, R72.reuse, R38 ;  /* 0x0000004854267224 */ /* 0x080fe200078e0226 */
[----:B------:R-:W-:Y:S01]  /*7b50*/  SHF.R.S32.HI R4, RZ, 0x18, R98 ;  /* 0x00000018ff047819 */ /* 0x000fe20000011462 */
[----:B------:R-:W-:Y:S01]  /*7b60*/  IMAD R39, R0, R72, R39 ;  /* 0x0000004800277224 */ /* 0x000fe200078e0227 */
[----:B------:R-:W-:Y:S01]  /*7b70*/  SHF.R.S32.HI R0, RZ, 0x18, R101 ;  /* 0x00000018ff007819 */ /* 0x000fe20000011465 */
[----:B------:R-:W-:Y:S01]  /*7b80*/  IMAD R41, R70, R46, RZ ;  /* 0x0000002e46297224 */ /* 0x000fe200078e02ff */
[----:B------:R-:W-:Y:S01]  /*7b90*/  I2IP.S8.S32.SAT R37, R38, R37, RZ ;  /* 0x0000002526257239 */ /* 0x000fe200000014ff */
[----:B------:R-:W-:Y:S01]  /*7ba0*/  IMAD R40, R2, R72, R40 ;  /* 0x0000004802287224 */ /* 0x000fe200078e0228 */
[----:B------:R-:W-:Y:S01]  /*7bb0*/  MOV R2, R100 ;  /* 0x0000006400027202 */ /* 0x000fe20000000f00 */
[----:B------:R-:W-:Y:S01]  /*7bc0*/  IMAD R43, R70, R48, RZ ;  /* 0x00000030462b7224 */ /* 0x000fe200078e02ff */
[----:B------:R-:W-:Y:S01]  /*7bd0*/  I2IP.S8.S32.SAT R33, R36, R35, R37 ;  /* 0x0000002324217239 */ /* 0x000fe20000001425 */
[-C--:B------:R-:W-:Y:S01]  /*7be0*/  IMAD R41, R0, R72.reuse, R41 ;  /* 0x0000004800297224 */ /* 0x080fe200078e0229 */
        /* <DEDUP_REMOVED lines=10> */
[----:B------:R-:W-:Y:S01]  /*7c90*/  IMAD R48, R70, R53, RZ ;  /* 0x0000003546307224 */ /* 0x000fe200078e02ff */
[----:B------:R-:W-:Y:S01]  /*7ca0*/  SHF.R.S32.HI R4, RZ, 0x18, R87 ;  /* 0x00000018ff047819 */ /* 0x000fe20000011457 */
[-C--:B------:R-:W-:Y:S02]  /*7cb0*/  IMAD R46, R86, R72.reuse, R46 ;  /* 0x00000048562e7224 */ /* 0x080fe400078e022e */
[-C--:B------:R-:W-:Y:S02]  /*7cc0*/  IMAD R47, R0, R72.reuse, R47 ;  /* 0x00000048002f7224 */ /* 0x080fe400078e022f */
[----:B------:R-:W-:Y:S01]  /*7cd0*/  IMAD R48, R2, R72, R48 ;  /* 0x0000004802307224 */ /* 0x000fe200078e0230 */
[----:B------:R-:W-:Y:S01]  /*7ce0*/  SHF.R.S32.HI R2, RZ, 0x18, R96 ;  /* 0x00000018ff027819 */ /* 0x000fe20000011460 */
[----:B------:R-:W-:Y:S01]  /*7cf0*/  IMAD R51, R70, R56, RZ ;  /* 0x0000003846337224 */ /* 0x000fe200078e02ff */
[----:B------:R-:W-:Y:S01]  /*7d00*/  I2IP.S8.S32.SAT R35, R46, R45, RZ ;  /* 0x0000002d2e237239 */ /* 0x000fe200000014ff */
[-C--:B------:R-:W-:Y:S01]  /*7d10*/  IMAD R49, R3, R72.reuse, R49 ;  /* 0x0000004803317224 */ /* 0x080fe200078e0231 */
[----:B------:R-:W-:Y:S01]  /*7d20*/  SHF.R.S32.HI R3, RZ, 0x18, R95 ;  /* 0x00000018ff037819 */ /* 0x000fe2000001145f */
[----:B------:R-:W-:Y:S01]  /*7d30*/  IMAD.MOV.U32 R0, RZ, RZ, R97 ;  /* 0x000000ffff007224 */ /* 0x000fe200078e0061 */
[----:B------:R-:W-:Y:S01]  /*7d40*/  I2IP.S8.S32.SAT R35, R44, R43, R35 ;  /* 0x0000002b2c237239 */ /* 0x000fe20000001423 */
[-C--:B------:R-:W-:Y:S02]  /*7d50*/  IMAD R50, R71, R72.reuse, R50 ;  /* 0x0000004847327224 */ /* 0x080fe400078e0232 */
[----:B------:R-:W-:Y:S01]  /*7d60*/  IMAD R51, R0, R72, R51 ;  /* 0x0000004800337224 */ /* 0x000fe200078e0233 */
[----:B------:R-:W-:Y:S01]  /*7d70*/  MOV R0, R94 ;  /* 0x0000005e00007202 */ /* 0x000fe20000000f00 */
[----:B------:R-:W-:Y:S01]  /*7d80*/  IMAD R53, R70, R58, RZ ;  /* 0x0000003a46357224 */ /* 0x000fe200078e02ff */
[----:B------:R-:W-:Y:S01]  /*7d90*/  I2IP.S8.S32.SAT R49, R50, R49, RZ ;  /* 0x0000003132317239 */ /* 0x000fe200000014ff */
[-C--:B------:R-:W-:Y:S01]  /*7da0*/  IMAD R52, R2, R72.reuse, R52 ;  /* 0x0000004802347224 */ /* 0x080fe200078e0234 */
[----:B------:R-:W-:Y:S01]  /*7db0*/  SHF.R.S32.HI R2, RZ, 0x18, R93 ;  /* 0x00000018ff027819 */ /* 0x000fe2000001145d */
[-C--:B------:R-:W-:Y:S01]  /*7dc0*/  IMAD R53, R3, R72.reuse, R53 ;  /* 0x0000004803357224 */ /* 0x080fe200078e0235 */
[----:B------:R-:W-:Y:S01]  /*7dd0*/  SHF.R.S32.HI R3, RZ, 0x18, R88 ;  /* 0x00000018ff037819 */ /* 0x000fe20000011458 */
[----:B------:R-:W-:Y:S01]  /*7de0*/  IMAD R54, R73, R72, R54 ;  /* 0x0000004849367224 */ /* 0x000fe200078e0236 */
[----:B------:R-:W-:Y:S01]  /*7df0*/  I2IP.S8.S32.SAT R48, R48, R47, R49 ;  /* 0x0000002f30307239 */ /* 0x000fe20000001431 */
[C---:B------:R-:W-:Y:S02]  /*7e00*/  IMAD R56, R70.reuse, R61, RZ ;  /* 0x0000003d46387224 */ /* 0x040fe400078e02ff */
[----:B------:R-:W-:Y:S01]  /*7e10*/  IMAD R61, R70, R66, RZ ;  /* 0x00000042463d7224 */ /* 0x000fe200078e02ff */
[----:B------:R-:W-:Y:S01]  /*7e20*/  I2IP.S8.S32.SAT R66, R13, R12, R14 ;  /* 0x0000000c0d427239 */ /* 0x000fe2000000140e */
[-C--:B------:R-:W-:Y:S01]  /*7e30*/  IMAD R55, R0, R72.reuse, R55 ;  /* 0x0000004800377224 */ /* 0x080fe200078e0237 */
[----:B------:R-:W-:Y:S01]  /*7e40*/  SHF.R.S32.HI R0, RZ, 0x18, R92 ;  /* 0x00000018ff007819 */ /* 0x000fe2000001145c */
[-C--:B------:R-:W-:Y:S01]  /*7e50*/  IMAD R56, R2, R72.reuse, R56 ;  /* 0x0000004802387224 */ /* 0x080fe200078e0238 */
[----:B------:R-:W-:Y:S01]  /*7e60*/  MOV R2, R89 ;  /* 0x0000005900027202 */ /* 0x000fe20000000f00 */
[----:B------:R1:W-:Y:S01]  /*7e70*/  STS.128 [R146+UR44+0x2400], R64 ;  /* 0x0024004092007988 */ /* 0x0003e20008000c2c */
[----:B------:R-:W-:Y:S01]  /*7e80*/  IMAD R58, R70, R63, RZ ;  /* 0x0000003f463a7224 */ /* 0x000fe200078e02ff */
[----:B------:R-:W-:Y:S01]  /*7e90*/  I2IP.S8.S32.SAT R49, R54, R53, RZ ;  /* 0x0000003536317239 */ /* 0x000fe200000014ff */
[-C--:B------:R-:W-:Y:S02]  /*7ea0*/  IMAD R57, R0, R72.reuse, R57 ;  /* 0x0000004800397224 */ /* 0x080fe400078e0239 */
[-C--:B------:R-:W-:Y:S01]  /*7eb0*/  IMAD R58, R74, R72.reuse, R58 ;  /* 0x000000484a3a7224 */ /* 0x080fe200078e023a */
[----:B------:R-:W-:Y:S01]  /*7ec0*/  I2IP.S8.S32.SAT R49, R52, R51, R49 ;  /* 0x0000003334317239 */ /* 0x000fe20000001431 */
[-C--:B------:R-:W-:Y:S01]  /*7ed0*/  IMAD R59, R2, R72.reuse, R59 ;  /* 0x00000048023b7224 */ /* 0x080fe200078e023b */
[----:B------:R1:W-:Y:S01]  /*7ee0*/  STS.128 [R145+0x2400], R16 ;  /* 0x0024001091007388 */ /* 0x0003e20000000c00 */
[-C--:B------:R-:W-:Y:S01]  /*7ef0*/  IMAD R60, R3, R72.reuse, R60 ;  /* 0x00000048033c7224 */ /* 0x080fe200078e023c */
[----:B------:R-:W-:Y:S01]  /*7f00*/  I2IP.S8.S32.SAT R50, R58, R57, RZ ;  /* 0x000000393a327239 */ /* 0x000fe200000014ff */
[-C--:B------:R-:W-:Y:S02]  /*7f10*/  IMAD R61, R4, R72.reuse, R61 ;  /* 0x00000048043d7224 */ /* 0x080fe400078e023d */
[----:B------:R-:W-:Y:S01]  /*7f20*/  IMAD R62, R75, R72, R62 ;  /* 0x000000484b3e7224 */ /* 0x000fe200078e023e */
[----:B------:R-:W-:Y:S02]  /*7f30*/  I2IP.S8.S32.SAT R50, R56, R55, R50 ;  /* 0x0000003738327239 */ /* 0x000fe40000001432 */
[----:B------:R1:W-:Y:S02]  /*7f40*/  STS.128 [R144+0x2400], R32 ;  /* 0x0024002090007388 */ /* 0x0003e40000000c00 */
[----:B------:R-:W-:Y:S04]  /*7f50*/  I2IP.S8.S32.SAT R61, R62, R61, RZ ;  /* 0x0000003d3e3d7239 */ /* 0x000fe800000014ff */
[----:B------:R-:W-:Y:S05]  /*7f60*/  I2IP.S8.S32.SAT R51, R60, R59, R61 ;  /* 0x0000003b3c337239 */ /* 0x000fea000000143d */
[----:B------:R1:W-:Y:S01]  /*7f70*/  STS.128 [R143+0x2400], R48 ;  /* 0x002400308f007388 */ /* 0x0003e20000000c00 */
[----:B------:R-:W-:Y:S01]  /*7f80*/  @!PT LDS RZ, [RZ] ;  /* 0x00000000fffff984 */ /* 0x000fe20000000800 */
[----:B------:R-:W-:Y:S01]  /*7f90*/  @!PT LDS RZ, [RZ] ;  /* 0x00000000fffff984 */ /* 0x000fe20000000800 */
[----:B------:R-:W-:Y:S01]  /*7fa0*/  @!PT LDS RZ, [RZ] ;  /* 0x00000000fffff984 */ /* 0x000fe20000000800 */
[----:B------:R-:W-:Y:S01]  /*7fb0*/  @!PT LDS RZ, [RZ] ;  /* 0x00000000fffff984 */ /* 0x000fe20000000800 */
[----:B------:R3:W-:Y:S07]  /*7fc0*/  MEMBAR.ALL.CTA ;  /* 0x0000000000007992 */ /* 0x0007ee0000008000 */
[----:B---3--:R-:W3:Y:S02]  /*7fd0*/  FENCE.VIEW.ASYNC.S ;  /* 0x00000000000073c6 */ /* 0x008ee40000000000 */
[----:B---3--:R-:W-:Y:S06]  /*7fe0*/  BAR.SYNC.DEFER_BLOCKING 0x1, 0x80 ;  /* 0x0042000000007b1d */ /* 0x008fec0000010000 */
[----:B------:R-:W-:Y:S05]  /*7ff0*/  @P0 BRA `(.L_x_128) ;  /* 0x0000000000300947 */ /* 0x000fea0003800000 */
[----:B------:R-:W-:Y:S02]  /*8000*/  UIADD3 UR4, UPT, UPT, UR44, 0x2400, URZ ;  /* 0x000024002c047890 */ /* 0x000fe4000fffe0ff */
[----:B------:R-:W-:Y:S02]  /*8010*/  USHF.L.U32 UR9, UR46, 0x6, URZ ;  /* 0x000000062e097899 */ /* 0x000fe400080006ff */
[----:B------:R-:W-:Y:S02]  /*8020*/  USHF.L.U32 UR10, UR45, 0x7, URZ ;  /* 0x000000072d0a7899 */ /* 0x000fe400080006ff */
[----:B------:R-:W-:Y:S01]  /*8030*/  MOV R154, UR4 ;  /* 0x00000004009a7c02 */ /* 0x000fe20008000f00 */
[----:B------:R-:W-:Y:S01]  /*8040*/  UIADD3 UR4, UP0, UPT, UR62, 0x680, URZ ;  /* 0x000006803e047890 */ /* 0x000fe2000ff1e0ff */
[----:B------:R-:W-:Y:S02]  /*8050*/  UMOV UR11, UR36 ;  /* 0x00000024000b7c82 */ /* 0x000fe40008000000 */
[----:B------:R-:W-:Y:S01]  /*8060*/  R2UR UR8, R154 ;  /* 0x000000009a0872ca */ /* 0x000fe200000e0000 */
[----:B------:R-:W-:Y:S11]  /*8070*/  UIADD3.X UR5, UPT, UPT, URZ, UR63, URZ, UP0, !UPT ;  /* 0x0000003fff057290 */ /* 0x000ff600087fe4ff */
[----:B------:R-:W-:Y:S01]  /*8080*/  @!UPT UIADD3 URZ, UPT, UPT, URZ, URZ, URZ ;  /* 0x000000fffffff290 */ /* 0x000fe2000fffe0ff */
[----:B------:R3:W-:Y:S01]  /*8090*/  UTMASTG.3D [UR8], [UR4] ;  /* 0x00000008040073b5 */ /* 0x0007e20008010000 */
[----:B------:R0:W-:Y:S01]  /*80a0*/  UTMACMDFLUSH ;  /* 0x00000000000079b7 */ /* 0x0001e20000000000 */
[----:B---3--:R-:W-:Y:S04]  /*80b0*/  DEPBAR.LE SB0, 0x0 ;  /* 0x000080000000791a */ /* 0x008fe80000000000 */
.L_x_128:
[----:B------:R-:W-:Y:S05]  /*80c0*/  BSYNC.RECONVERGENT B0 ;  /* 0x0000000000007941 */ /* 0x000fea0003800200 */
.L_x_127:
[----:B------:R-:W-:Y:S01]  /*80d0*/  BAR.SYNC.DEFER_BLOCKING 0x1, 0x80 ;  /* 0x0042000000007b1d */ /* 0x000fe20000010000 */
[----:B------:R-:W-:Y:S01]  /*80e0*/  ISETP.NE.AND P0, PT, R150, 0x2, PT ;  /* 0x000000029600780c */ /* 0x000fe20003f05270 */
[----:B------:R-:W-:Y:S01]  /*80f0*/  UISETP.NE.AND UP0, UPT, UR47, URZ, UPT ;  /* 0x000000ff2f00728c */ /* 0x000fe2000bf05270 */
[----:B------:R-:W-:Y:S01]  /*8100*/  ISETP.NE.AND P1, PT, R68, 0x4, PT ;  /* 0x000000044400780c */ /* 0x000fe20003f25270 */
[----:B------:R-:W-:Y:S01]  /*8110*/  UIADD3 UR46, UPT, UPT, UR37, UR60, URZ ;  /* 0x0000003c252e7290 */ /* 0x000fe2000fffe0ff */
[----:B------:R-:W-:Y:S01]  /*8120*/  SEL R2, RZ, 0x1, P0 ;  /* 0x00000001ff027807 */ /* 0x000fe20000000000 */
[----:B------:R-:W-:Y:S01]  /*8130*/  UIADD3 UR45, UPT, UPT, UR38, UR57, URZ ;  /* 0x00000039262d7290 */ /* 0x000fe2000fffe0ff */
[----:B------:R-:W-:Y:S02]  /*8140*/  SEL R0, RZ, 0x1, P1 ;  /* 0x00000001ff007807 */ /* 0x000fe40000800000 */
[----:B------:R-:W-:Y:S02]  /*8150*/  LOP3.LUT R152, R152, R2, RZ, 0x3c, !PT ;  /* 0x0000000298987212 */ /* 0x000fe400078e3cff */
[----:B------:R-:W-:Y:S02]  /*8160*/  LOP3.LUT R153, R153, R0, RZ, 0x3c, !PT ;  /* 0x0000000099997212 */ /* 0x000fe400078e3cff */
[----:B------:R-:W-:Y:S02]  /*8170*/  SEL R150, R150, RZ, P0 ;  /* 0x000000ff96967207 */ /* 0x000fe40000000000 */
[----:B------:R-:W-:Y:S01]  /*8180*/  SEL R68, R68, RZ, P1 ;  /* 0x000000ff44447207 */ /* 0x000fe20000800000 */
[----:B------:R-:W-:Y:S01]  /*8190*/  UMOV UR36, UR54 ;  /* 0x0000003600247c82 */ /* 0x000fe20008000000 */
[----:B------:R-:W-:Y:S05]  /*81a0*/  BRA.U UP0, `(.L_x_129) ;  /* 0xffffffd900e07547 */ /* 0x000fea000b83ffff */
[----:B------:R-:W-:Y:S05]  /*81b0*/  EXIT ;  /* 0x000000000000794d */ /* 0x000fea0003800000 */
.L_x_25:
[----:B---3--:R3:W4:Y:S02]  /*81c0*/  SYNCS.PHASECHK.TRANS64.TRYWAIT P0, [R0+URZ+0x1d0], R2 ;  /* 0x0001d002000075a7 */ /* 0x00872400080011ff */
[----:B----4-:R-:W-:Y:S05]  /*81d0*/  @!P0 NANOSLEEP.SYNCS 0x989680 ;  /* 0x009896800000895d */ /* 0x010fea0003900000 */
[----:B------:R-:W4:Y:S02]  /*81e0*/  @!P0 SYNCS.PHASECHK.TRANS64 P0, [R0+URZ+0x1d0], R2 ;  /* 0x0001d002000085a7 */ /* 0x000f2400080010ff */
[----:B----4-:R-:W-:Y:S05]  /*81f0*/  @!P0 BRA `(.L_x_25) ;  /* 0xfffffffc00f08947 */ /* 0x010fea000383ffff */
[----:B------:R-:W-:Y:S05]  /*8200*/  BRA `(.L_x_130) ;  /* 0xffffff98006c7947 */ /* 0x000fea000383ffff */
.L_x_28:
[----:B--2---:R-:W-:-:S07]  /*8210*/  MOV R0, UR33 ;  /* 0x0000002100007c02 */ /* 0x004fce0008000f00 */
.L_x_131:
[----:B--2---:R2:W3:Y:S02]  /*8220*/  SYNCS.PHASECHK.TRANS64.TRYWAIT P0, [R0+URZ+0xa0], R3 ;  /* 0x0000a003000075a7 */ /* 0x0044e400080011ff */
[----:B---3--:R-:W-:Y:S05]  /*8230*/  @!P0 NANOSLEEP.SYNCS 0x989680 ;  /* 0x009896800000895d */ /* 0x008fea0003900000 */
[----:B------:R-:W3:Y:S02]  /*8240*/  @!P0 SYNCS.PHASECHK.TRANS64 P0, [R0+URZ+0xa0], R3 ;  /* 0x0000a003000085a7 */ /* 0x000ee400080010ff */
[----:B---3--:R-:W-:Y:S05]  /*8250*/  @!P0 BRA `(.L_x_131) ;  /* 0xfffffffc00f08947 */ /* 0x008fea000383ffff */
[----:B------:R-:W-:Y:S05]  /*8260*/  BRA `(.L_x_27) ;  /* 0xffffff9800c47947 */ /* 0x000fea000383ffff */
.L_x_35:
[----:B-1----:R-:W-:-:S07]  /*8270*/  MOV R0, UR17 ;  /* 0x0000001100007c02 */ /* 0x002fce0008000f00 */
.L_x_132:
[----:B-1----:R1:W2:Y:S02]  /*8280*/  SYNCS.PHASECHK.TRANS64.TRYWAIT P0, [R0+URZ+0xa0], R3 ;  /* 0x0000a003000075a7 */ /* 0x0022a400080011ff */
[----:B--2---:R-:W-:Y:S05]  /*8290*/  @!P0 NANOSLEEP.SYNCS 0x989680 ;  /* 0x009896800000895d */ /* 0x004fea0003900000 */
[----:B------:R-:W2:Y:S02]  /*82a0*/  @!P0 SYNCS.PHASECHK.TRANS64 P0, [R0+URZ+0xa0], R3 ;  /* 0x0000a003000085a7 */ /* 0x000ea400080010ff */
[----:B--2---:R-:W-:Y:S05]  /*82b0*/  @!P0 BRA `(.L_x_132) ;  /* 0xfffffffc00f08947 */ /* 0x004fea000383ffff */
[----:B------:R-:W-:Y:S05]  /*82c0*/  BRA `(.L_x_34) ;  /* 0xffffff9c00847947 */ /* 0x000fea000383ffff */
.L_x_40:
[----:B-1----:R1:W2:Y:S02]  /*82d0*/  SYNCS.PHASECHK.TRANS64.TRYWAIT P0, [R3+URZ+0x160], R0 ;  /* 0x00016000030075a7 */ /* 0x0022a400080011ff */
[----:B--2---:R-:W-:Y:S05]  /*82e0*/  @!P0 NANOSLEEP.SYNCS 0x989680 ;  /* 0x009896800000895d */ /* 0x004fea0003900000 */
[----:B------:R-:W2:Y:S02]  /*82f0*/  @!P0 SYNCS.PHASECHK.TRANS64 P0, [R3+URZ+0x160], R0 ;  /* 0x00016000030085a7 */ /* 0x000ea400080010ff */
[----:B--2---:R-:W-:Y:S05]  /*8300*/  @!P0 BRA `(.L_x_40) ;  /* 0xfffffffc00f08947 */ /* 0x004fea000383ffff */
[----:B------:R-:W-:Y:S05]  /*8310*/  BRA `(.L_x_133) ;  /* 0xffffffa0002c7947 */ /* 0x000fea000383ffff */
.L_x_44:
[----:B------:R-:W-:-:S07]  /*8320*/  MOV R0, UR4 ;  /* 0x0000000400007c02 */ /* 0x000fce0008000f00 */
.L_x_134:
[----:B-1----:R1:W2:Y:S02]  /*8330*/  SYNCS.PHASECHK.TRANS64.TRYWAIT P0, [R0+URZ], R2 ;  /* 0x00000002000075a7 */ /* 0x0022a400080011ff */
[----:B--2---:R-:W-:Y:S05]  /*8340*/  @!P0 NANOSLEEP.SYNCS 0x989680 ;  /* 0x009896800000895d */ /* 0x004fea0003900000 */
[----:B------:R-:W2:Y:S02]  /*8350*/  @!P0 SYNCS.PHASECHK.TRANS64 P0, [R0+URZ], R2 ;  /* 0x00000002000085a7 */ /* 0x000ea400080010ff */
[----:B--2---:R-:W-:Y:S05]  /*8360*/  @!P0 BRA `(.L_x_134) ;  /* 0xfffffffc00f08947 */ /* 0x004fea000383ffff */
[----:B------:R-:W-:Y:S05]  /*8370*/  BRA `(.L_x_135) ;  /* 0xffffffa400d07947 */ /* 0x000fea000383ffff */
.L_x_45:
[----:B------:R-:W-:-:S07]  /*8380*/  MOV R0, UR5 ;  /* 0x0000000500007c02 */ /* 0x000fce0008000f00 */
.L_x_136:
[----:B-1----:R1:W2:Y:S02]  /*8390*/  SYNCS.PHASECHK.TRANS64.TRYWAIT P0, [R0+URZ], R3 ;  /* 0x00000003000075a7 */ /* 0x0022a400080011ff */
[----:B--2---:R-:W-:Y:S05]  /*83a0*/  @!P0 NANOSLEEP.SYNCS 0x989680 ;  /* 0x009896800000895d */ /* 0x004fea0003900000 */
[----:B------:R-:W2:Y:S02]  /*83b0*/  @!P0 SYNCS.PHASECHK.TRANS64 P0, [R0+URZ], R3 ;  /* 0x00000003000085a7 */ /* 0x000ea400080010ff */
[----:B--2---:R-:W-:Y:S05]  /*83c0*/  @!P0 BRA `(.L_x_136) ;  /* 0xfffffffc00f08947 */ /* 0x004fea000383ffff */
[----:B------:R-:W-:Y:S05]  /*83d0*/  BRA `(.L_x_137) ;  /* 0xffffffa400dc7947 */ /* 0x000fea000383ffff */
.L_x_46:
[----:B------:R-:W-:-:S07]  /*83e0*/  MOV R0, UR5 ;  /* 0x0000000500007c02 */ /* 0x000fce0008000f00 */
.L_x_138:
[----:B-1----:R1:W2:Y:S02]  /*83f0*/  SYNCS.PHASECHK.TRANS64.TRYWAIT P0, [R0+URZ], R3 ;  /* 0x00000003000075a7 */ /* 0x0022a400080011ff */
[----:B--2---:R-:W-:Y:S05]  /*8400*/  @!P0 NANOSLEEP.SYNCS 0x989680 ;  /* 0x009896800000895d */ /* 0x004fea0003900000 */
[----:B------:R-:W2:Y:S02]  /*8410*/  @!P0 SYNCS.PHASECHK.TRANS64 P0, [R0+URZ], R3 ;  /* 0x00000003000085a7 */ /* 0x000ea400080010ff */
[----:B--2---:R-:W-:Y:S05]  /*8420*/  @!P0 BRA `(.L_x_138) ;  /* 0xfffffffc00f08947 */ /* 0x004fea000383ffff */
[----:B------:R-:W-:Y:S05]  /*8430*/  BRA `(.L_x_139) ;  /* 0xffffffa400e87947 */ /* 0x000fea000383ffff */
.L_x_47:
[----:B------:R-:W-:-:S07]  /*8440*/  MOV R0, UR5 ;  /* 0x0000000500007c02 */ /* 0x000fce0008000f00 */
.L_x_140:
[----:B-1----:R1:W2:Y:S02]  /*8450*/  SYNCS.PHASECHK.TRANS64.TRYWAIT P0, [R0+URZ], R3 ;  /* 0x00000003000075a7 */ /* 0x0022a400080011ff */
[----:B--2---:R-:W-:Y:S05]  /*8460*/  @!P0 NANOSLEEP.SYNCS 0x989680 ;  /* 0x009896800000895d */ /* 0x004fea0003900000 */
[----:B------:R-:W2:Y:S02]  /*8470*/  @!P0 SYNCS.PHASECHK.TRANS64 P0, [R0+URZ], R3 ;  /* 0x00000003000085a7 */ /* 0x000ea400080010ff */
[----:B--2---:R-:W-:Y:S05]  /*8480*/  @!P0 BRA `(.L_x_140) ;  /* 0xfffffffc00f08947 */ /* 0x004fea000383ffff */
[----:B------:R-:W-:Y:S05]  /*8490*/  BRA `(.L_x_141) ;  /* 0xffffffa400f47947 */ /* 0x000fea000383ffff */
.L_x_48:
[----:B------:R-:W-:-:S07]  /*84a0*/  MOV R0, UR5 ;  /* 0x0000000500007c02 */ /* 0x000fce0008000f00 */
.L_x_142:
[----:B-1----:R1:W2:Y:S02]  /*84b0*/  SYNCS.PHASECHK.TRANS64.TRYWAIT P0, [R0+URZ], R3 ;  /* 0x00000003000075a7 */ /* 0x0022a400080011ff */
[----:B--2---:R-:W-:Y:S05]  /*84c0*/  @!P0 NANOSLEEP.SYNCS 0x989680 ;  /* 0x009896800000895d */ /* 0x004fea0003900000 */
[----:B------:R-:W2:Y:S02]  /*84d0*/  @!P0 SYNCS.PHASECHK.TRANS64 P0, [R0+URZ], R3 ;  /* 0x00000003000085a7 */ /* 0x000ea400080010ff */
[----:B--2---:R-:W-:Y:S05]  /*84e0*/  @!P0 BRA `(.L_x_142) ;  /* 0xfffffffc00f08947 */ /* 0x004fea000383ffff */
[----:B------:R-:W-:Y:S05]  /*84f0*/  BRA `(.L_x_143) ;  /* 0xffffffa800007947 */ /* 0x000fea000383ffff */
.L_x_49:
[----:B------:R-:W-:-:S07]  /*8500*/  MOV R0, UR5 ;  /* 0x0000000500007c02 */ /* 0x000fce0008000f00 */
.L_x_144:
[----:B-1----:R1:W2:Y:S02]  /*8510*/  SYNCS.PHASECHK.TRANS64.TRYWAIT P0, [R0+URZ], R3 ;  /* 0x00000003000075a7 */ /* 0x0022a400080011ff */
[----:B--2---:R-:W-:Y:S05]  /*8520*/  @!P0 NANOSLEEP.SYNCS 0x989680 ;  /* 0x009896800000895d */ /* 0x004fea0003900000 */
[----:B------:R-:W2:Y:S02]  /*8530*/  @!P0 SYNCS.PHASECHK.TRANS64 P0, [R0+URZ], R3 ;  /* 0x00000003000085a7 */ /* 0x000ea400080010ff */
[----:B--2---:R-:W-:Y:S05]  /*8540*/  @!P0 BRA `(.L_x_144) ;  /* 0xfffffffc00f08947 */ /* 0x004fea000383ffff */
[----:B------:R-:W-:Y:S05]  /*8550*/  BRA `(.L_x_145) ;  /* 0xffffffa8000c7947 */ /* 0x000fea000383ffff */
.L_x_50:
[----:B------:R-:W-:-:S07]  /*8560*/  MOV R0, UR5 ;  /* 0x0000000500007c02 */ /* 0x000fce0008000f00 */
.L_x_146:
[----:B-1----:R1:W2:Y:S02]  /*8570*/  SYNCS.PHASECHK.TRANS64.TRYWAIT P0, [R0+URZ], R3 ;  /* 0x00000003000075a7 */ /* 0x0022a400080011ff */
[----:B--2---:R-:W-:Y:S05]  /*8580*/  @!P0 NANOSLEEP.SYNCS 0x989680 ;  /* 0x009896800000895d */ /* 0x004fea0003900000 */
[----:B------:R-:W2:Y:S02]  /*8590*/  @!P0 SYNCS.PHASECHK.TRANS64 P0, [R0+URZ], R3 ;  /* 0x00000003000085a7 */ /* 0x000ea400080010ff */
[----:B--2---:R-:W-:Y:S05]  /*85a0*/  @!P0 BRA `(.L_x_146) ;  /* 0xfffffffc00f08947 */ /* 0x004fea000383ffff */
[----:B------:R-:W-:Y:S05]  /*85b0*/  BRA `(.L_x_147) ;  /* 0xffffffa800187947 */ /* 0x000fea000383ffff */
.L_x_51:
[----:B------:R-:W-:-:S07]  /*85c0*/  MOV R0, UR5 ;  /* 0x0000000500007c02 */ /* 0x000fce0008000f00 */
.L_x_148:
[----:B-1----:R1:W2:Y:S02]  /*85d0*/  SYNCS.PHASECHK.TRANS64.TRYWAIT P0, [R0+URZ], R3 ;  /* 0x00000003000075a7 */ /* 0x0022a400080011ff */
[----:B--2---:R-:W-:Y:S05]  /*85e0*/  @!P0 NANOSLEEP.SYNCS 0x989680 ;  /* 0x009896800000895d */ /* 0x004fea0003900000 */
[----:B------:R-:W2:Y:S02]  /*85f0*/  @!P0 SYNCS.PHASECHK.TRANS64 P0, [R0+URZ], R3 ;  /* 0x00000003000085a7 */ /* 0x000ea400080010ff */
[----:B--2---:R-:W-:Y:S05]  /*8600*/  @!P0 BRA `(.L_x_148) ;  /* 0xfffffffc00f08947 */ /* 0x004fea000383ffff */
[----:B------:R-:W-:Y:S05]  /*8610*/  BRA `(.L_x_149) ;  /* 0xffffffa800247947 */ /* 0x000fea000383ffff */
.L_x_52:
[----:B------:R-:W-:-:S07]  /*8620*/  MOV R0, UR5 ;  /* 0x0000000500007c02 */ /* 0x000fce0008000f00 */
.L_x_150:
[----:B-1----:R1:W2:Y:S02]  /*8630*/  SYNCS.PHASECHK.TRANS64.TRYWAIT P0, [R0+URZ], R3 ;  /* 0x00000003000075a7 */ /* 0x0022a400080011ff */
[----:B--2---:R-:W-:Y:S05]  /*8640*/  @!P0 NANOSLEEP.SYNCS 0x989680 ;  /* 0x009896800000895d */ /* 0x004fea0003900000 */
[----:B------:R-:W2:Y:S02]  /*8650*/  @!P0 SYNCS.PHASECHK.TRANS64 P0, [R0+URZ], R3 ;  /* 0x00000003000085a7 */ /* 0x000ea400080010ff */
[----:B--2---:R-:W-:Y:S05]  /*8660*/  @!P0 BRA `(.L_x_150) ;  /* 0xfffffffc00f08947 */ /* 0x004fea000383ffff */
[----:B------:R-:W-:Y:S05]  /*8670*/  BRA `(.L_x_151) ;  /* 0xffffffa800307947 */ /* 0x000fea000383ffff */
.L_x_53:
[----:B------:R-:W-:-:S07]  /*8680*/  MOV R0, UR5 ;  /* 0x0000000500007c02 */ /* 0x000fce0008000f00 */
.L_x_152:
[----:B-1----:R1:W2:Y:S02]  /*8690*/  SYNCS.PHASECHK.TRANS64.TRYWAIT P0, [R0+URZ], R3 ;  /* 0x00000003000075a7 */ /* 0x0022a400080011ff */
[----:B--2---:R-:W-:Y:S05]  /*86a0*/  @!P0 NANOSLEEP.SYNCS 0x989680 ;  /* 0x009896800000895d */ /* 0x004fea0003900000 */
[----:B------:R-:W2:Y:S02]  /*86b0*/  @!P0 SYNCS.PHASECHK.TRANS64 P0, [R0+URZ], R3 ;  /* 0x00000003000085a7 */ /* 0x000ea400080010ff */
[----:B--2---:R-:W-:Y:S05]  /*86c0*/  @!P0 BRA `(.L_x_152) ;  /* 0xfffffffc00f08947 */ /* 0x004fea000383ffff */
[----:B------:R-:W-:Y:S05]  /*86d0*/  BRA `(.L_x_153) ;  /* 0xffffffa8003c7947 */ /* 0x000fea000383ffff */
.L_x_54:
[----:B------:R-:W-:-:S07]  /*86e0*/  MOV R0, UR5 ;  /* 0x0000000500007c02 */ /* 0x000fce0008000f00 */
.L_x_154:
[----:B-1----:R1:W2:Y:S02]  /*86f0*/  SYNCS.PHASECHK.TRANS64.TRYWAIT P0, [R0+URZ], R3 ;  /* 0x00000003000075a7 */ /* 0x0022a400080011ff */
[----:B--2---:R-:W-:Y:S05]  /*8700*/  @!P0 NANOSLEEP.SYNCS 0x989680 ;  /* 0x009896800000895d */ /* 0x004fea0003900000 */
[----:B------:R-:W2:Y:S02]  /*8710*/  @!P0 SYNCS.PHASECHK.TRANS64 P0, [R0+URZ], R3 ;  /* 0x00000003000085a7 */ /* 0x000ea400080010ff */
[----:B--2---:R-:W-:Y:S05]  /*8720*/  @!P0 BRA `(.L_x_154) ;  /* 0xfffffffc00f08947 */ /* 0x004fea000383ffff */
[----:B------:R-:W-:Y:S05]  /*8730*/  BRA `(.L_x_155) ;  /* 0xffffffa800487947 */ /* 0x000fea000383ffff */
.L_x_55:
[----:B------:R-:W-:-:S07]  /*8740*/  MOV R0, UR5 ;  /* 0x0000000500007c02 */ /* 0x000fce0008000f00 */
.L_x_156:
[----:B-1----:R1:W2:Y:S02]  /*8750*/  SYNCS.PHASECHK.TRANS64.TRYWAIT P0, [R0+URZ], R3 ;  /* 0x00000003000075a7 */ /* 0x0022a400080011ff */
[----:B--2---:R-:W-:Y:S05]  /*8760*/  @!P0 NANOSLEEP.SYNCS 0x989680 ;  /* 0x009896800000895d */ /* 0x004fea0003900000 */
[----:B------:R-:W2:Y:S02]  /*8770*/  @!P0 SYNCS.PHASECHK.TRANS64 P0, [R0+URZ], R3 ;  /* 0x00000003000085a7 */ /* 0x000ea400080010ff */
[----:B--2---:R-:W-:Y:S05]  /*8780*/  @!P0 BRA `(.L_x_156) ;  /* 0xfffffffc00f08947 */ /* 0x004fea000383ffff */
[----:B------:R-:W-:Y:S05]  /*8790*/  BRA `(.L_x_157) ;  /* 0xffffffa800547947 */ /* 0x000fea000383ffff */
.L_x_56:
[----:B------:R-:W-:-:S07]  /*87a0*/  MOV R0, UR5 ;  /* 0x0000000500007c02 */ /* 0x000fce0008000f00 */
.L_x_158:
[----:B-1----:R1:W2:Y:S02]  /*87b0*/  SYNCS.PHASECHK.TRANS64.TRYWAIT P0, [R0+URZ], R3 ;  /* 0x00000003000075a7 */ /* 0x0022a400080011ff */
[----:B--2---:R-:W-:Y:S05]  /*87c0*/  @!P0 NANOSLEEP.SYNCS 0x989680 ;  /* 0x009896800000895d */ /* 0x004fea0003900000 */
[----:B------:R-:W2:Y:S02]  /*87d0*/  @!P0 SYNCS.PHASECHK.TRANS64 P0, [R0+URZ], R3 ;  /* 0x00000003000085a7 */ /* 0x000ea400080010ff */
[----:B--2---:R-:W-:Y:S05]  /*87e0*/  @!P0 BRA `(.L_x_158) ;  /* 0xfffffffc00f08947 */ /* 0x004fea000383ffff */
[----:B------:R-:W-:Y:S05]  /*87f0*/  BRA `(.L_x_159) ;  /* 0xffffffa800607947 */ /* 0x000fea000383ffff */
.L_x_57:
[----:B------:R-:W-:-:S07]  /*8800*/  MOV R0, UR5 ;  /* 0x0000000500007c02 */ /* 0x000fce0008000f00 */
.L_x_160:
[----:B-1----:R1:W2:Y:S02]  /*8810*/  SYNCS.PHASECHK.TRANS64.TRYWAIT P0, [R0+URZ], R3 ;  /* 0x00000003000075a7 */ /* 0x0022a400080011ff */
[----:B--2---:R-:W-:Y:S05]  /*8820*/  @!P0 NANOSLEEP.SYNCS 0x989680 ;  /* 0x009896800000895d */ /* 0x004fea0003900000 */
[----:B------:R-:W2:Y:S02]  /*8830*/  @!P0 SYNCS.PHASECHK.TRANS64 P0, [R0+URZ], R3 ;  /* 0x00000003000085a7 */ /* 0x000ea400080010ff */
[----:B--2---:R-:W-:Y:S05]  /*8840*/  @!P0 BRA `(.L_x_160) ;  /* 0xfffffffc00f08947 */ /* 0x004fea000383ffff */
[----:B------:R-:W-:Y:S05]  /*8850*/  BRA `(.L_x_161) ;  /* 0xffffffa8006c7947 */ /* 0x000fea000383ffff */
.L_x_58:
[----:B------:R-:W-:-:S07]  /*8860*/  MOV R0, UR5 ;  /* 0x0000000500007c02 */ /* 0x000fce0008000f00 */
.L_x_162:
[----:B-1----:R1:W2:Y:S02]  /*8870*/  SYNCS.PHASECHK.TRANS64.TRYWAIT P0, [R0+URZ], R3 ;  /* 0x00000003000075a7 */ /* 0x0022a400080011ff */
[----:B--2---:R-:W-:Y:S05]  /*8880*/  @!P0 NANOSLEEP.SYNCS 0x989680 ;  /* 0x009896800000895d */ /* 0x004fea0003900000 */
[----:B------:R-:W2:Y:S02]  /*8890*/  @!P0 SYNCS.PHASECHK.TRANS64 P0, [R0+URZ], R3 ;  /* 0x00000003000085a7 */ /* 0x000ea400080010ff */
[----:B--2---:R-:W-:Y:S05]  /*88a0*/  @!P0 BRA `(.L_x_162) ;  /* 0xfffffffc00f08947 */ /* 0x004fea000383ffff */
[----:B------:R-:W-:Y:S05]  /*88b0*/  BRA `(.L_x_163) ;  /* 0xffffffa800787947 */ /* 0x000fea000383ffff */
.L_x_59:
[----:B------:R-:W-:-:S07]  /*88c0*/  MOV R0, UR5 ;  /* 0x0000000500007c02 */ /* 0x000fce0008000f00 */
.L_x_164:
[----:B-1----:R1:W2:Y:S02]  /*88d0*/  SYNCS.PHASECHK.TRANS64.TRYWAIT P0, [R0+URZ], R3 ;  /* 0x00000003000075a7 */ /* 0x0022a400080011ff */
[----:B--2---:R-:W-:Y:S05]  /*88e0*/  @!P0 NANOSLEEP.SYNCS 0x989680 ;  /* 0x009896800000895d */ /* 0x004fea0003900000 */
[----:B------:R-:W2:Y:S02]  /*88f0*/  @!P0 SYNCS.PHASECHK.TRANS64 P0, [R0+URZ], R3 ;  /* 0x00000003000085a7 */ /* 0x000ea400080010ff */
[----:B--2---:R-:W-:Y:S05]  /*8900*/  @!P0 BRA `(.L_x_164) ;  /* 0xfffffffc00f08947 */ /* 0x004fea000383ffff */
[----:B------:R-:W-:Y:S05]  /*8910*/  BRA `(.L_x_165) ;  /* 0xffffffa800847947 */ /* 0x000fea000383ffff */
.L_x_60:
[----:B------:R-:W-:-:S07]  /*8920*/  MOV R0, UR5 ;  /* 0x0000000500007c02 */ /* 0x000fce0008000f00 */
.L_x_166:
[----:B-1----:R1:W2:Y:S02]  /*8930*/  SYNCS.PHASECHK.TRANS64.TRYWAIT P0, [R0+URZ], R3 ;  /* 0x00000003000075a7 */ /* 0x0022a400080011ff */
[----:B--2---:R-:W-:Y:S05]  /*8940*/  @!P0 NANOSLEEP.SYNCS 0x989680 ;  /* 0x009896800000895d */ /* 0x004fea0003900000 */
[----:B------:R-:W2:Y:S02]  /*8950*/  @!P0 SYNCS.PHASECHK.TRANS64 P0, [R0+URZ], R3 ;  /* 0x00000003000085a7 */ /* 0x000ea400080010ff */
[----:B--2---:R-:W-:Y:S05]  /*8960*/  @!P0 BRA `(.L_x_166) ;  /* 0xfffffffc00f08947 */ /* 0x004fea000383ffff */
[----:B------:R-:W-:Y:S05]  /*8970*/  BRA `(.L_x_167) ;  /* 0xffffffa800907947 */ /* 0x000fea000383ffff */
.L_x_61:
[----:B------:R-:W-:-:S07]  /*8980*/  MOV R0, UR5 ;  /* 0x0000000500007c02 */ /* 0x000fce0008000f00 */
.L_x_168:
[----:B-1----:R1:W2:Y:S02]  /*8990*/  SYNCS.PHASECHK.TRANS64.TRYWAIT P0, [R0+URZ], R3 ;  /* 0x00000003000075a7 */ /* 0x0022a400080011ff */
[----:B--2---:R-:W-:Y:S05]  /*89a0*/  @!P0 NANOSLEEP.SYNCS 0x989680 ;  /* 0x009896800000895d */ /* 0x004fea0003900000 */
[----:B------:R-:W2:Y:S02]  /*89b0*/  @!P0 SYNCS.PHASECHK.TRANS64 P0, [R0+URZ], R3 ;  /* 0x00000003000085a7 */ /* 0x000ea400080010ff */
[----:B--2---:R-:W-:Y:S05]  /*89c0*/  @!P0 BRA `(.L_x_168) ;  /* 0xfffffffc00f08947 */ /* 0x004fea000383ffff */
[----:B------:R-:W-:Y:S05]  /*89d0*/  BRA `(.L_x_169) ;  /* 0xffffffa8009c7947 */ /* 0x000fea000383ffff */
.L_x_62:
[----:B------:R-:W-:-:S07]  /*89e0*/  MOV R0, UR5 ;  /* 0x0000000500007c02 */ /* 0x000fce0008000f00 */
.L_x_170:
[----:B-1----:R1:W2:Y:S02]  /*89f0*/  SYNCS.PHASECHK.TRANS64.TRYWAIT P0, [R0+URZ], R3 ;  /* 0x00000003000075a7 */ /* 0x0022a400080011ff */
[----:B--2---:R-:W-:Y:S05]  /*8a00*/  @!P0 NANOSLEEP.SYNCS 0x989680 ;  /* 0x009896800000895d */ /* 0x004fea0003900000 */
[----:B------:R-:W2:Y:S02]  /*8a10*/  @!P0 SYNCS.PHASECHK.TRANS64 P0, [R0+URZ], R3 ;  /* 0x00000003000085a7 */ /* 0x000ea400080010ff */
[----:B--2---:R-:W-:Y:S05]  /*8a20*/  @!P0 BRA `(.L_x_170) ;  /* 0xfffffffc00f08947 */ /* 0x004fea000383ffff */
[----:B------:R-:W-:Y:S05]  /*8a30*/  BRA `(.L_x_171) ;  /* 0xffffffa800a87947 */ /* 0x000fea000383ffff */
.L_x_65:
[----:B--2---:R2:W3:Y:S02]  /*8a40*/  SYNCS.PHASECHK.TRANS64.TRYWAIT P0, [R2+URZ+0x1c0], R4 ;  /* 0x0001c004020075a7 */ /* 0x0044e400080011ff */
[----:B---3--:R-:W-:Y:S05]  /*8a50*/  @!P0 NANOSLEEP.SYNCS 0x989680 ;  /* 0x009896800000895d */ /* 0x008fea0003900000 */
[----:B------:R-:W3:Y:S02]  /*8a60*/  @!P0 SYNCS.PHASECHK.TRANS64 P0, [R2+URZ+0x1c0], R4 ;  /* 0x0001c004020085a7 */ /* 0x000ee400080010ff */
[----:B---3--:R-:W-:Y:S05]  /*8a70*/  @!P0 BRA `(.L_x_65) ;  /* 0xfffffffc00f08947 */ /* 0x008fea000383ffff */
[----:B------:R-:W-:Y:S05]  /*8a80*/  BRA `(.L_x_172) ;  /* 0xffffffac00047947 */ /* 0x000fea000383ffff */
.L_x_66:
[----:B------:R-:W-:-:S07]  /*8a90*/  MOV R2, UR4 ;  /* 0x0000000400027c02 */ /* 0x000fce0008000f00 */
.L_x_173:
[----:B--2---:R2:W3:Y:S02]  /*8aa0*/  SYNCS.PHASECHK.TRANS64.TRYWAIT P0, [R2+URZ+0x170], R5 ;  /* 0x00017005020075a7 */ /* 0x0044e400080011ff */
[----:B---3--:R-:W-:Y:S05]  /*8ab0*/  @!P0 NANOSLEEP.SYNCS 0x989680 ;  /* 0x009896800000895d */ /* 0x008fea0003900000 */
[----:B------:R-:W3:Y:S02]  /*8ac0*/  @!P0 SYNCS.PHASECHK.TRANS64 P0, [R2+URZ+0x170], R5 ;  /* 0x00017005020085a7 */ /* 0x000ee400080010ff */
[----:B---3--:R-:W-:Y:S05]  /*8ad0*/  @!P0 BRA `(.L_x_173) ;  /* 0xfffffffc00f08947 */ /* 0x008fea000383ffff */
[----:B------:R-:W-:Y:S05]  /*8ae0*/  BRA `(.L_x_174) ;  /* 0xffffffac00147947 */ /* 0x000fea000383ffff */
.L_x_67:
[----:B--2---:R2:W3:Y:S02]  /*8af0*/  SYNCS.PHASECHK.TRANS64.TRYWAIT P1, [R2+URZ+0x160], R4 ;  /* 0x00016004020075a7 */ /* 0x0044e400080211ff */
[----:B---3--:R-:W-:Y:S05]  /*8b00*/  @!P1 NANOSLEEP.SYNCS 0x989680 ;  /* 0x009896800000995d */ /* 0x008fea0003900000 */
[----:B------:R-:W3:Y:S02]  /*8b10*/  @!P1 SYNCS.PHASECHK.TRANS64 P1, [R2+URZ+0x160], R4 ;  /* 0x00016004020095a7 */ /* 0x000ee400080210ff */
[----:B---3--:R-:W-:Y:S05]  /*8b20*/  @!P1 BRA `(.L_x_67) ;  /* 0xfffffffc00f09947 */ /* 0x008fea000383ffff */
[----:B------:R-:W-:Y:S05]  /*8b30*/  BRA `(.L_x_175) ;  /* 0xffffffac00447947 */ /* 0x000fea000383ffff */
.L_x_70:
[----:B------:R-:W-:-:S07]  /*8b40*/  MOV R0, UR4 ;  /* 0x0000000400007c02 */ /* 0x000fce0008000f00 */
.L_x_176:
[----:B--2---:R2:W3:Y:S02]  /*8b50*/  SYNCS.PHASECHK.TRANS64.TRYWAIT P0, [R0+URZ+0x170], R2 ;  /* 0x00017002000075a7 */ /* 0x0044e400080011ff */
[----:B---3--:R-:W-:Y:S05]  /*8b60*/  @!P0 NANOSLEEP.SYNCS 0x989680 ;  /* 0x009896800000895d */ /* 0x008fea0003900000 */
[----:B------:R-:W3:Y:S02]  /*8b70*/  @!P0 SYNCS.PHASECHK.TRANS64 P0, [R0+URZ+0x170], R2 ;  /* 0x00017002000085a7 */ /* 0x000ee400080010ff */
[----:B---3--:R-:W-:Y:S05]  /*8b80*/  @!P0 BRA `(.L_x_176) ;  /* 0xfffffffc00f08947 */ /* 0x008fea000383ffff */
[----:B------:R-:W-:Y:S05]  /*8b90*/  BRA `(.L_x_69) ;  /* 0xffffffac00987947 */ /* 0x000fea000383ffff */
.L_x_79:
[----:B--2---:R-:W-:-:S04]  /*8ba0*/  MOV R5, UR5 ;  /* 0x0000000500057c02 */ /* 0x004fc80008000f00 */
[----:B------:R2:W3:Y:S03]  /*8bb0*/  SYNCS.PHASECHK.TRANS64.TRYWAIT P0, [R5+URZ+0x8], R6 ;  /* 0x00000806050075a7 */ /* 0x0004e600080011ff */
[----:B---3--:R-:W-:Y:S05]  /*8bc0*/  @!P0 NANOSLEEP.SYNCS 0x989680 ;  /* 0x009896800000895d */ /* 0x008fea0003900000 */
[----:B------:R-:W3:Y:S02]  /*8bd0*/  @!P0 SYNCS.PHASECHK.TRANS64 P0, [R5+URZ+0x8], R6 ;  /* 0x00000806050085a7 */ /* 0x000ee400080010ff */
[----:B---3--:R-:W-:Y:S05]  /*8be0*/  @!P0 BRA `(.L_x_79) ;  /* 0xfffffffc00ec8947 */ /* 0x008fea000383ffff */
[----:B------:R-:W-:Y:S05]  /*8bf0*/  BRA `(.L_x_78) ;  /* 0xffffffb0004c7947 */ /* 0x000fea000383ffff */
.L_x_81:
[----:B------:R-:W-:Y:S01]  /*8c00*/  BSSY B0, `(.L_x_177) ;  /* 0x0000006000007945 */ /* 0x000fe20003800000 */
[----:B------:R-:W-:-:S07]  /*8c10*/  MOV R15, 0xffffffff ;  /* 0xffffffff000f7802 */ /* 0x000fce0000000f00 */
[----:B-12--5:R-:W-:Y:S05]  /*8c20*/  WARPSYNC.COLLECTIVE R15, `(.L_x_178) ;  /* 0x000000000f0c7348 */ /* 0x026fea0003c00000 */
[----:B------:R-:W-:Y:S02]  /*8c30*/  ELECT P6, UR79, PT ;  /* 0x00000000004f782f */ /* 0x000fe400038c0000 */
[----:B------:R-:W-:Y:S01]  /*8c40*/  MOV R14, UR79 ;  /* 0x0000004f000e7c02 */ /* 0x000fe20008000f00 */
[----:B-12--5:R-:W-:Y:S10]  /*8c50*/  ENDCOLLECTIVE ;  /* 0x000000000000791b */ /* 0x026ff40003800000 */
.L_x_178:
[----:B------:R-:W-:Y:S05]  /*8c60*/  BSYNC B0 ;  /* 0x0000000000007941 */ /* 0x000fea0003800000 */
.L_x_177:
[----:B------:R-:W-:Y:S01]  /*8c70*/  PLOP3.LUT P0, PT, P6, PT, PT, 0x80, 0x8 ;  /* 0x000000000008781c */ /* 0x000fe2000370f070 */
[----:B------:R-:W-:-:S12]  /*8c80*/  BRA `(.L_x_179) ;  /* 0xffffffb000787947 */ /* 0x000fd8000383ffff */
.L_x_83:
[----:B--2---:R-:W-:-:S04]  /*8c90*/  MOV R0, UR5 ;  /* 0x0000000500007c02 */ /* 0x004fc80008000f00 */
[----:B------:R2:W3:Y:S03]  /*8ca0*/  SYNCS.PHASECHK.TRANS64.TRYWAIT P0, [R0+URZ+0x8], R4 ;  /* 0x00000804000075a7 */ /* 0x0004e600080011ff */
[----:B---3--:R-:W-:Y:S05]  /*8cb0*/  @!P0 NANOSLEEP.SYNCS 0x989680 ;  /* 0x009896800000895d */ /* 0x008fea0003900000 */
[----:B------:R-:W3:Y:S02]  /*8cc0*/  @!P0 SYNCS.PHASECHK.TRANS64 P0, [R0+URZ+0x8], R4 ;  /* 0x00000804000085a7 */ /* 0x000ee400080010ff */
[----:B---3--:R-:W-:Y:S05]  /*8cd0*/  @!P0 BRA `(.L_x_83) ;  /* 0xfffffffc00ec8947 */ /* 0x008fea000383ffff */
[----:B------:R-:W-:Y:S05]  /*8ce0*/  BRA `(.L_x_82) ;  /* 0xffffffb0007c7947 */ /* 0x000fea000383ffff */
.L_x_84:
[----:B-1----:R1:W2:Y:S02]  /*8cf0*/  SYNCS.PHASECHK.TRANS64.TRYWAIT P0, [R0+URZ+0x160], R4 ;  /* 0x00016004000075a7 */ /* 0x0022a400080011ff */
[----:B--2---:R-:W-:Y:S05]  /*8d00*/  @!P0 NANOSLEEP.SYNCS 0x989680 ;  /* 0x009896800000895d */ /* 0x004fea0003900000 */
[----:B------:R-:W2:Y:S02]  /*8d10*/  @!P0 SYNCS.PHASECHK.TRANS64 P0, [R0+URZ+0x160], R4 ;  /* 0x00016004000085a7 */ /* 0x000ea400080010ff */
[----:B--2---:R-:W-:Y:S05]  /*8d20*/  @!P0 BRA `(.L_x_84) ;  /* 0xfffffffc00f08947 */ /* 0x004fea000383ffff */
[----:B------:R-:W-:Y:S05]  /*8d30*/  BRA `(.L_x_180) ;  /* 0xffffffb400587947 */ /* 0x000fea000383ffff */
.L_x_86:
[----:B------:R-:W-:-:S07]  /*8d40*/  MOV R0, UR23 ;  /* 0x0000001700007c02 */ /* 0x000fce0008000f00 */
.L_x_181:
[----:B-1----:R1:W2:Y:S02]  /*8d50*/  SYNCS.PHASECHK.TRANS64.TRYWAIT P0, [R0+URZ+0x1a0], R4 ;  /* 0x0001a004000075a7 */ /* 0x0022a400080011ff */
[----:B--2---:R-:W-:Y:S05]  /*8d60*/  @!P0 NANOSLEEP.SYNCS 0x989680 ;  /* 0x009896800000895d */ /* 0x004fea0003900000 */
[----:B------:R-:W2:Y:S02]  /*8d70*/  @!P0 SYNCS.PHASECHK.TRANS64 P0, [R0+URZ+0x1a0], R4 ;  /* 0x0001a004000085a7 */ /* 0x000ea400080010ff */
[----:B--2---:R-:W-:Y:S05]  /*8d80*/  @!P0 BRA `(.L_x_181) ;  /* 0xfffffffc00f08947 */ /* 0x004fea000383ffff */
[----:B------:R-:W-:Y:S05]  /*8d90*/  BRA `(.L_x_182) ;  /* 0xffffffb400a47947 */ /* 0x000fea000383ffff */
.L_x_89:
[----:B------:R-:W-:Y:S07]  /*8da0*/  MOV R0, UR5 ;  /* 0x0000000500007c02 */ /* 0x000fee0008000f00 */
.L_x_183:
[----:B-1----:R1:W2:Y:S02]  /*8db0*/  SYNCS.PHASECHK.TRANS64.TRYWAIT P0, [R0+URZ], R4 ;  /* 0x00000004000075a7 */ /* 0x0022a400080011ff */
[----:B--2---:R-:W-:Y:S05]  /*8dc0*/  @!P0 NANOSLEEP.SYNCS 0x989680 ;  /* 0x009896800000895d */ /* 0x004fea0003900000 */
[----:B------:R-:W2:Y:S02]  /*8dd0*/  @!P0 SYNCS.PHASECHK.TRANS64 P0, [R0+URZ], R4 ;  /* 0x00000004000085a7 */ /* 0x000ea400080010ff */
[----:B--2---:R-:W-:Y:S05]  /*8de0*/  @!P0 BRA `(.L_x_183) ;  /* 0xfffffffc00f08947 */ /* 0x004fea000383ffff */
[----:B------:R-:W-:Y:S05]  /*8df0*/  BRA `(.L_x_88) ;  /* 0xffffffb400b87947 */ /* 0x000fea000383ffff */
.L_x_93:
[----:B-1----:R-:W-:-:S07]  /*8e00*/  MOV R0, UR4 ;  /* 0x0000000400007c02 */ /* 0x002fce0008000f00 */
.L_x_184:
[----:B-1----:R1:W2:Y:S02]  /*8e10*/  SYNCS.PHASECHK.TRANS64.TRYWAIT P0, [R0+URZ], R2 ;  /* 0x00000002000075a7 */ /* 0x0022a400080011ff */
[----:B--2---:R-:W-:Y:S05]  /*8e20*/  @!P0 NANOSLEEP.SYNCS 0x989680 ;  /* 0x009896800000895d */ /* 0x004fea0003900000 */
[----:B------:R-:W2:Y:S02]  /*8e30*/  @!P0 SYNCS.PHASECHK.TRANS64 P0, [R0+URZ], R2 ;  /* 0x00000002000085a7 */ /* 0x000ea400080010ff */
[----:B--2---:R-:W-:Y:S05]  /*8e40*/  @!P0 BRA `(.L_x_184) ;  /* 0xfffffffc00f08947 */ /* 0x004fea000383ffff */
[----:B------:R-:W-:Y:S05]  /*8e50*/  BRA `(.L_x_185) ;  /* 0xffffffb800847947 */ /* 0x000fea000383ffff */
.L_x_94:
[----:B------:R-:W-:-:S07]  /*8e60*/  MOV R0, UR5 ;  /* 0x0000000500007c02 */ /* 0x000fce0008000f00 */
.L_x_186:
[----:B-1----:R1:W2:Y:S02]  /*8e70*/  SYNCS.PHASECHK.TRANS64.TRYWAIT P0, [R0+URZ], R3 ;  /* 0x00000003000075a7 */ /* 0x0022a400080011ff */
[----:B--2---:R-:W-:Y:S05]  /*8e80*/  @!P0 NANOSLEEP.SYNCS 0x989680 ;  /* 0x009896800000895d */ /* 0x004fea0003900000 */
[----:B------:R-:W2:Y:S02]  /*8e90*/  @!P0 SYNCS.PHASECHK.TRANS64 P0, [R0+URZ], R3 ;  /* 0x00000003000085a7 */ /* 0x000ea400080010ff */
[----:B--2---:R-:W-:Y:S05]  /*8ea0*/  @!P0 BRA `(.L_x_186) ;  /* 0xfffffffc00f08947 */ /* 0x004fea000383ffff */
[----:B------:R-:W-:Y:S05]  /*8eb0*/  BRA `(.L_x_187) ;  /* 0xffffffb800907947 */ /* 0x000fea000383ffff */
.L_x_95:
[----:B------:R-:W-:-:S07]  /*8ec0*/  MOV R0, UR5 ;  /* 0x0000000500007c02 */ /* 0x000fce0008000f00 */
.L_x_188:
[----:B-1----:R1:W2:Y:S02]  /*8ed0*/  SYNCS.PHASECHK.TRANS64.TRYWAIT P0, [R0+URZ], R3 ;  /* 0x00000003000075a7 */ /* 0x0022a400080011ff */
[----:B--2---:R-:W-:Y:S05]  /*8ee0*/  @!P0 NANOSLEEP.SYNCS 0x989680 ;  /* 0x009896800000895d */ /* 0x004fea0003900000 */
[----:B------:R-:W2:Y:S02]  /*8ef0*/  @!P0 SYNCS.PHASECHK.TRANS64 P0, [R0+URZ], R3 ;  /* 0x00000003000085a7 */ /* 0x000ea400080010ff */
[----:B--2---:R-:W-:Y:S05]  /*8f00*/  @!P0 BRA `(.L_x_188) ;  /* 0xfffffffc00f08947 */ /* 0x004fea000383ffff */
[----:B------:R-:W-:Y:S05]  /*8f10*/  BRA `(.L_x_189) ;  /* 0xffffffb8009c7947 */ /* 0x000fea000383ffff */
.L_x_98:
[----:B------:R-:W-:-:S07]  /*8f20*/  MOV R0, UR17 ;  /* 0x0000001100007c02 */ /* 0x000fce0008000f00 */
.L_x_190:
[----:B-1----:R1:W2:Y:S02]  /*8f30*/  SYNCS.PHASECHK.TRANS64.TRYWAIT P1, [R0+URZ+0x1e0], R2 ;  /* 0x0001e002000075a7 */ /* 0x0022a400080211ff */
[----:B--2---:R-:W-:Y:S05]  /*8f40*/  @!P1 NANOSLEEP.SYNCS 0x989680 ;  /* 0x009896800000995d */ /* 0x004fea0003900000 */
[----:B------:R-:W2:Y:S02]  /*8f50*/  @!P1 SYNCS.PHASECHK.TRANS64 P1, [R0+URZ+0x1e0], R2 ;  /* 0x0001e002000095a7 */ /* 0x000ea400080210ff */
[----:B--2---:R-:W-:Y:S05]  /*8f60*/  @!P1 BRA `(.L_x_190) ;  /* 0xfffffffc00f09947 */ /* 0x004fea000383ffff */
[----:B------:R-:W-:Y:S05]  /*8f70*/  BRA `(.L_x_191) ;  /* 0xffffffb800e87947 */ /* 0x000fea000383ffff */
.L_x_103:
[----:B--2---:R2:W3:Y:S02]  /*8f80*/  SYNCS.PHASECHK.TRANS64.TRYWAIT P0, [R3+URZ+0x160], R0 ;  /* 0x00016000030075a7 */ /* 0x0044e400080011ff */
[----:B---3--:R-:W-:Y:S05]  /*8f90*/  @!P0 NANOSLEEP.SYNCS 0x989680 ;  /* 0x009896800000895d */ /* 0x008fea0003900000 */
[----:B------:R-:W3:Y:S02]  /*8fa0*/  @!P0 SYNCS.PHASECHK.TRANS64 P0, [R3+URZ+0x160], R0 ;  /* 0x00016000030085a7 */ /* 0x000ee400080010ff */
[----:B---3--:R-:W-:Y:S05]  /*8fb0*/  @!P0 BRA `(.L_x_103) ;  /* 0xfffffffc00f08947 */ /* 0x008fea000383ffff */
[----:B------:R-:W-:Y:S05]  /*8fc0*/  BRA `(.L_x_192) ;  /* 0xffffffc000147947 */ /* 0x000fea000383ffff */
.L_x_106:
[----:B--2---:R-:W-:Y:S07]  /*8fd0*/  MOV R0, UR17 ;  /* 0x0000001100007c02 */ /* 0x004fee0008000f00 */
.L_x_193:
[----:B--2---:R2:W3:Y:S02]  /*8fe0*/  SYNCS.PHASECHK.TRANS64.TRYWAIT P1, [R0+URZ+0x158], R3 ;  /* 0x00015803000075a7 */ /* 0x0044e400080211ff */
[----:B---3--:R-:W-:Y:S05]  /*8ff0*/  @!P1 NANOSLEEP.SYNCS 0x989680 ;  /* 0x009896800000995d */ /* 0x008fea0003900000 */
[----:B------:R-:W3:Y:S02]  /*9000*/  @!P1 SYNCS.PHASECHK.TRANS64 P1, [R0+URZ+0x158], R3 ;  /* 0x00015803000095a7 */ /* 0x000ee400080210ff */
[----:B---3--:R-:W-:Y:S05]  /*9010*/  @!P1 BRA `(.L_x_193) ;  /* 0xfffffffc00f09947 */ /* 0x008fea000383ffff */
[----:B------:R-:W-:Y:S05]  /*9020*/  BRA `(.L_x_105) ;  /* 0xffffffc400887947 */ /* 0x000fea000383ffff */
.L_x_109:
[----:B--2---:R-:W-:Y:S07]  /*9030*/  MOV R0, UR17 ;  /* 0x0000001100007c02 */ /* 0x004fee0008000f00 */
.L_x_194:
[----:B--2---:R2:W3:Y:S02]  /*9040*/  SYNCS.PHASECHK.TRANS64.TRYWAIT P0, [R0+URZ+0x148], R2 ;  /* 0x00014802000075a7 */ /* 0x0044e400080011ff */
[----:B---3--:R-:W-:Y:S05]  /*9050*/  @!P0 NANOSLEEP.SYNCS 0x989680 ;  /* 0x009896800000895d */ /* 0x008fea0003900000 */
[----:B------:R-:W3:Y:S02]  /*9060*/  @!P0 SYNCS.PHASECHK.TRANS64 P0, [R0+URZ+0x148], R2 ;  /* 0x00014802000085a7 */ /* 0x000ee400080010ff */
[----:B---3--:R-:W-:Y:S05]  /*9070*/  @!P0 BRA `(.L_x_194) ;  /* 0xfffffffc00f08947 */ /* 0x008fea000383ffff */
[----:B------:R-:W-:Y:S05]  /*9080*/  BRA `(.L_x_195) ;  /* 0xffffffc400dc7947 */ /* 0x000fea000383ffff */
.L_x_112:
[----:B--2---:R2:W4:Y:S02]  /*9090*/  SYNCS.PHASECHK.TRANS64.TRYWAIT P0, [R3+URZ+0x160], R0 ;  /* 0x00016000030075a7 */ /* 0x00452400080011ff */
[----:B----4-:R-:W-:Y:S05]  /*90a0*/  @!P0 NANOSLEEP.SYNCS 0x989680 ;  /* 0x009896800000895d */ /* 0x010fea0003900000 */
[----:B------:R-:W4:Y:S02]  /*90b0*/  @!P0 SYNCS.PHASECHK.TRANS64 P0, [R3+URZ+0x160], R0 ;  /* 0x00016000030085a7 */ /* 0x000f2400080010ff */
[----:B----4-:R-:W-:Y:S05]  /*90c0*/  @!P0 BRA `(.L_x_112) ;  /* 0xfffffffc00f08947 */ /* 0x010fea000383ffff */
[----:B------:R-:W-:Y:S05]  /*90d0*/  BRA `(.L_x_196) ;  /* 0xffffffcc00287947 */ /* 0x000fea000383ffff */
.L_x_123:
[----:B-1----:R-:W-:Y:S04]  /*90e0*/  MOV R0, UR44 ;  /* 0x0000002c00007c02 */ /* 0x002fe80008000f00 */
[----:B------:R1:W2:Y:S03]  /*90f0*/  SYNCS.PHASECHK.TRANS64.TRYWAIT P1, [R0+URZ+0x140], R3 ;  /* 0x00014003000075a7 */ /* 0x0002a600080211ff */
[----:B--2---:R-:W-:Y:S05]  /*9100*/  @!P1 NANOSLEEP.SYNCS 0x989680 ;  /* 0x009896800000995d */ /* 0x004fea0003900000 */
[----:B------:R-:W2:Y:S02]  /*9110*/  @!P1 SYNCS.PHASECHK.TRANS64 P1, [R0+URZ+0x140], R3 ;  /* 0x00014003000095a7 */ /* 0x000ea400080210ff */
[----:B--2---:R-:W-:Y:S05]  /*9120*/  @!P1 BRA `(.L_x_123) ;  /* 0xfffffffc00ec9947 */ /* 0x004fea000383ffff */
[----:B------:R-:W-:Y:S05]  /*9130*/  BRA `(.L_x_122) ;  /* 0xffffffd800807947 */ /* 0x000fea000383ffff */
.L_x_125:
[----:B------:R1:W1:Y:S02]  /*9140*/  SYNCS.PHASECHK.TRANS64.TRYWAIT P1, [R149+URZ+0x180], R4 ;  /* 0x00018004950075a7 */ /* 0x00026400080211ff */
[----:B-1----:R-:W-:Y:S05]  /*9150*/  @!P1 NANOSLEEP.SYNCS 0x989680 ;  /* 0x009896800000995d */ /* 0x002fea0003900000 */
[----:B------:R-:W1:Y:S02]  /*9160*/  @!P1 SYNCS.PHASECHK.TRANS64 P1, [R149+URZ+0x180], R4 ;  /* 0x00018004950095a7 */ /* 0x000e6400080210ff */
[----:B-1----:R-:W-:Y:S05]  /*9170*/  @!P1 BRA `(.L_x_125) ;  /* 0xfffffffc00f09947 */ /* 0x002fea000383ffff */
[----:B------:R-:W-:Y:S05]  /*9180*/  BRA `(.L_x_124) ;  /* 0xffffffd800c47947 */ /* 0x000fea000383ffff */
        .weak           $__internal_0_$__cuda_sm10x_tcgen05_guardrail_trap_col_being_dealloced_not_returned_by_alloc
        .type           $__internal_0_$__cuda_sm10x_tcgen05_guardrail_trap_col_being_dealloced_not_returned_by_alloc,@function
        .size           $__internal_0_$__cuda_sm10x_tcgen05_guardrail_trap_col_being_dealloced_not_returned_by_alloc,($__internal_1_$__cuda_sm10x_tcgen05_guardrail_trap_phase_invalid_during_alloc - $__internal_0_$__cuda_sm10x_tcgen05_guardrail_trap_col_being_dealloced_not_returned_by_alloc)
$__internal_0_$__cuda_sm10x_tcgen05_guardrail_trap_col_being_dealloced_not_returned_by_alloc:
[----:B------:R-:W-:Y:S05]  /*9190*/  BPT.TRAP 0x1 ;  /* 0x000000040000795c */ /* 0x000fea0000300000 */
[----:B------:R-:W-:-:S04]  /*91a0*/  HFMA2 R3, -RZ, RZ, 0, 0 ;  /* 0x00000000ff037431 */ /* 0x000fc800000001ff */
[----:B------:R-:W-:Y:S05]  /*91b0*/  RET.REL.NODEC R2 `(_ZN7cutlass13device_kernelINS_4gemm6kernel13GemmUniversalIN4cute5tupleIJiiiiEEENS1_10collective13CollectiveMmaINS1_35MainloopSm100TmaUmmaWarpSpecializedILi20ELi2ELi4ENS5_IJNS4_1CILi4EEENSA_ILi1EEESC_EEEEENS5_IJNSA_ILi256EEENSA_ILi64EEESG_EEEaNS5_IJlSC_lEEEaSI_NS4_8TiledMMAINS4_8MMA_AtomIJNS4_21SM100_MMA_S8_2x1SM_SSIaaiLi256ELi64ELNS4_4UMMA5MajorE0ELSN_0ELNSM_8SaturateE0EEEEEENS4_6LayoutINS5_IJSC_SC_SC_EEENS5_IJNSA_ILi0EEEST_ST_EEEEENS5_IJNS4_10UnderscoreESW_SW_EEEEENS4_18SM100_TMA_2SM_LOADENS4_14ComposedLayoutINS4_7SwizzleILi2ELi4ELi3EEENS4_18smem_ptr_flag_bitsILi8EEENSR_INS5_IJNSA_ILi8EEESG_EEENS5_IJSG_SC_EEEEEEEvNS4_8identityENS4_28SM100_TMA_2SM_LOAD_MULTICASTES19_vS1A_EENS_8epilogue10collective18CollectiveEpilogueINS1D_23Sm100TmaWarpSpecializedILi1ELi1ELi64ELb0ELb0EEEJNS5_IJNSA_ILi128EEESG_SG_EEENS5_IJNSR_IS1I_SC_EENSR_ISG_SC_EEEEEaSI_aSI_NS1D_6fusion15FusionCallbacksIS1H_NS1N_17LinearCombinationIaiaiLNS_15FloatRoundStyleE2EEES1J_S1M_JEEENS4_5SM1004TMEM4LOAD26SM100_TMEM_LOAD_32dp32b64xENS4_13SM90_TMA_LOADES19_NS4_39AutoVectorizingCopyWithAssumedAlignmentILi128EEENS4_14SM90_TMA_STOREES19_S1Z_S1Z_EEEvvEEEEvNT_6ParamsE) ;  /* 0xffffff6c02907950 */ /* 0x000fea0003c3ffff */
        .weak           $__internal_1_$__cuda_sm10x_tcgen05_guardrail_trap_phase_invalid_during_alloc
        .type           $__internal_1_$__cuda_sm10x_tcgen05_guardrail_trap_phase_invalid_during_alloc,@function
        .size           $__internal_1_$__cuda_sm10x_tcgen05_guardrail_trap_phase_invalid_during_alloc,($__internal_2_$__cuda_sm10x_tcgen05_guardrail_trap_unallocated_columns_being_dealloced - $__internal_1_$__cuda_sm10x_tcgen05_guardrail_trap_phase_invalid_during_alloc)
$__internal_1_$__cuda_sm10x_tcgen05_guardrail_trap_phase_invalid_during_alloc:
[----:B------:R-:W-:Y:S05]  /*91c0*/  BPT.TRAP 0x1 ;  /* 0x000000040000795c */ /* 0x000fea0000300000 */
[----:B------:R-:W-:-:S04]  /*91d0*/  MOV R5, 0x0 ;  /* 0x0000000000057802 */ /* 0x000fc80000000f00 */
[----:B------:R-:W-:Y:S05]  /*91e0*/  RET.REL.NODEC R4 `(_ZN7cutlass13device_kernelINS_4gemm6kernel13GemmUniversalIN4cute5tupleIJiiiiEEENS1_10collective13CollectiveMmaINS1_35MainloopSm100TmaUmmaWarpSpecializedILi20ELi2ELi4ENS5_IJNS4_1CILi4EEENSA_ILi1EEESC_EEEEENS5_IJNSA_ILi256EEENSA_ILi64EEESG_EEEaNS5_IJlSC_lEEEaSI_NS4_8TiledMMAINS4_8MMA_AtomIJNS4_21SM100_MMA_S8_2x1SM_SSIaaiLi256ELi64ELNS4_4UMMA5MajorE0ELSN_0ELNSM_8SaturateE0EEEEEENS4_6LayoutINS5_IJSC_SC_SC_EEENS5_IJNSA_ILi0EEEST_ST_EEEEENS5_IJNS4_10UnderscoreESW_SW_EEEEENS4_18SM100_TMA_2SM_LOADENS4_14ComposedLayoutINS4_7SwizzleILi2ELi4ELi3EEENS4_18smem_ptr_flag_bitsILi8EEENSR_INS5_IJNSA_ILi8EEESG_EEENS5_IJSG_SC_EEEEEEEvNS4_8identityENS4_28SM100_TMA_2SM_LOAD_MULTICASTES19_vS1A_EENS_8epilogue10collective18CollectiveEpilogueINS1D_23Sm100TmaWarpSpecializedILi1ELi1ELi64ELb0ELb0EEEJNS5_IJNSA_ILi128EEESG_SG_EEENS5_IJNSR_IS1I_SC_EENSR_ISG_SC_EEEEEaSI_aSI_NS1D_6fusion15FusionCallbacksIS1H_NS1N_17LinearCombinationIaiaiLNS_15FloatRoundStyleE2EEES1J_S1M_JEEENS4_5SM1004TMEM4LOAD26SM100_TMEM_LOAD_32dp32b64xENS4_13SM90_TMA_LOADES19_NS4_39AutoVectorizingCopyWithAssumedAlignmentILi128EEENS4_14SM90_TMA_STOREES19_S1Z_S1Z_EEEvvEEEEvNT_6ParamsE) ;  /* 0xffffff6c04847950 */ /* 0x000fea0003c3ffff */
        .weak           $__internal_2_$__cuda_sm10x_tcgen05_guardrail_trap_unallocated_columns_being_dealloced
        .type           $__internal_2_$__cuda_sm10x_tcgen05_guardrail_trap_unallocated_columns_being_dealloced,@function
        .size           $__internal_2_$__cuda_sm10x_tcgen05_guardrail_trap_unallocated_columns_being_dealloced,(.L_x_198 - $__internal_2_$__cuda_sm10x_tcgen05_guardrail_trap_unallocated_columns_being_dealloced)
$__internal_2_$__cuda_sm10x_tcgen05_guardrail_trap_unallocated_columns_being_dealloced:
[----:B------:R-:W-:Y:S05]  /*91f0*/  BPT.TRAP 0x1 ;  /* 0x000000040000795c */ /* 0x000fea0000300000 */
[----:B------:R-:W-:-:S04]  /*9200*/  HFMA2 R3, -RZ, RZ, 0, 0 ;  /* 0x00000000ff037431 */ /* 0x000fc800000001ff */
[----:B------:R-:W-:Y:S05]  /*9210*/  RET.REL.NODEC R2 `(_ZN7cutlass13device_kernelINS_4gemm6kernel13GemmUniversalIN4cute5tupleIJiiiiEEENS1_10collective13CollectiveMmaINS1_35MainloopSm100TmaUmmaWarpSpecializedILi20ELi2ELi4ENS5_IJNS4_1CILi4EEENSA_ILi1EEESC_EEEEENS5_IJNSA_ILi256EEENSA_ILi64EEESG_EEEaNS5_IJlSC_lEEEaSI_NS4_8TiledMMAINS4_8MMA_AtomIJNS4_21SM100_MMA_S8_2x1SM_SSIaaiLi256ELi64ELNS4_4UMMA5MajorE0ELSN_0ELNSM_8SaturateE0EEEEEENS4_6LayoutINS5_IJSC_SC_SC_EEENS5_IJNSA_ILi0EEEST_ST_EEEEENS5_IJNS4_10UnderscoreESW_SW_EEEEENS4_18SM100_TMA_2SM_LOADENS4_14ComposedLayoutINS4_7SwizzleILi2ELi4ELi3EEENS4_18smem_ptr_flag_bitsILi8EEENSR_INS5_IJNSA_ILi8EEESG_EEENS5_IJSG_SC_EEEEEEEvNS4_8identityENS4_28SM100_TMA_2SM_LOAD_MULTICASTES19_vS1A_EENS_8epilogue10collective18CollectiveEpilogueINS1D_23Sm100TmaWarpSpecializedILi1ELi1ELi64ELb0ELb0EEEJNS5_IJNSA_ILi128EEESG_SG_EEENS5_IJNSR_IS1I_SC_EENSR_ISG_SC_EEEEEaSI_aSI_NS1D_6fusion15FusionCallbacksIS1H_NS1N_17LinearCombinationIaiaiLNS_15FloatRoundStyleE2EEES1J_S1M_JEEENS4_5SM1004TMEM4LOAD26SM100_TMEM_LOAD_32dp32b64xENS4_13SM90_TMA_LOADES19_NS4_39AutoVectorizingCopyWithAssumedAlignmentILi128EEENS4_14SM90_TMA_STOREES19_S1Z_S1Z_EEEvvEEEEvNT_6ParamsE) ;  /* 0xffffff6c02787950 */ /* 0x000fea0003c3ffff */
.L_x_197:
[----:B------:R-:W-:-:S00]  /*9220*/  BRA `(.L_x_197) ;  /* 0xfffffffc00fc7947 */ /* 0x000fc0000383ffff */
[----:B------:R-:W-:-:S00]  /*9230*/  NOP ;  /* 0x0000000000007918 */ /* 0x000fc00000000000 */
        /* <DEDUP_REMOVED lines=12> */
.L_x_198:


//--------------------- .nv.global.init           --------------------------
	.section	.nv.global.init,"aw",@progbits
.nv.global.init:
	.type		$str$27,@object
	.size		$str$27,($str$28 - $str$27)
$str$27:
        /*0000*/ 	.byte	0x28, 0x61, 0x64, 0x64, 0x72, 0x65, 0x73, 0x73, 0x20, 0x26, 0x20, 0x6d, 0x61, 0x73, 0x6b, 0x29
        /*0010*/ 	.byte	0x20, 0x3d, 0x3d, 0x20, 0x30, 0x00
	.type		$str$28,@object
	.size		$str$28,($str$26 - $str$28)
$str$28:
        /*0016*/ 	.byte	0x2f, 0x74, 0x6d, 0x70, 0x2f, 0x63, 0x75, 0x74, 0x6c, 0x61, 0x73, 0x73, 0x5f, 0x73, 0x77, 0x65
        /*0026*/ 	.byte	0x65, 0x70, 0x5f, 0x73, 0x72, 0x63, 0x2f, 0x69, 0x6e, 0x63, 0x6c, 0x75, 0x64, 0x65, 0x2f, 0x63
        /*0036*/ 	.byte	0x75, 0x74, 0x65, 0x2f, 0x70, 0x6f, 0x69, 0x6e, 0x74, 0x65, 0x72, 0x5f, 0x66, 0x6c, 0x61, 0x67
        /*0046*/ 	.byte	0x67, 0x65, 0x64, 0x2e, 0x68, 0x70, 0x70, 0x00
	.type		$str$26,@object
	.size		$str$26,($str$25 - $str$26)
$str$26:
        /*004e*/ 	.byte	0x2f, 0x74, 0x6d, 0x70, 0x2f, 0x63, 0x75, 0x74, 0x6c, 0x61, 0x73, 0x73, 0x5f, 0x73, 0x77, 0x65
        /*005e*/ 	.byte	0x65, 0x70, 0x5f, 0x73, 0x72, 0x63, 0x2f, 0x69, 0x6e, 0x63, 0x6c, 0x75, 0x64, 0x65, 0x2f, 0x63
        /*006e*/ 	.byte	0x75, 0x74, 0x65, 0x2f, 0x61, 0x74, 0x6f, 0x6d, 0x2f, 0x63, 0x6f, 0x70, 0x79, 0x5f, 0x74, 0x72
        /*007e*/ 	.byte	0x61, 0x69, 0x74, 0x73, 0x5f, 0x73, 0x6d, 0x31, 0x30, 0x30, 0x2e, 0x68, 0x70, 0x70, 0x00
	.type		$str$25,@object
	.size		$str$25,(__unnamed_1 - $str$25)
$str$25:
        /*008d*/ 	.byte	0x28, 0x28, 0x75, 0x69, 0x6e, 0x74, 0x33, 0x32, 0x5f, 0x74, 0x28, 0x74, 0x68, 0x72, 0x65, 0x61
        /*009d*/ 	.byte	0x64, 0x49, 0x64, 0x78, 0x2e, 0x78, 0x29, 0x20, 0x2f, 0x20, 0x33, 0x32, 0x29, 0x20, 0x25, 0x20
        /*00ad*/ 	.byte	0x34, 0x29, 0x20, 0x3d, 0x3d, 0x20, 0x28, 0x28, 0x28, 0x74, 0x6d, 0x65, 0x6d, 0x5f, 0x61, 0x64
        /*00bd*/ 	.byte	0x64, 0x72, 0x20, 0x3e, 0x3e, 0x20, 0x31, 0x36, 0x29, 0x20, 0x2f, 0x20, 0x33, 0x32, 0x29, 0x20
        /*00cd*/ 	.byte	0x25, 0x20, 0x34, 0x29, 0x00
	.type		__unnamed_1,@object
	.size		__unnamed_1,(__unnamed_2 - __unnamed_1)
__unnamed_1:
        /*00d2*/ 	.byte	0x61, 0x75, 0x74, 0x6f, 0x20, 0x63, 0x75, 0x74, 0x65, 0x3a, 0x3a, 0x61, 0x73, 0x5f, 0x70, 0x6f
        /* <DEDUP_REMOVED lines=24> */
        /*0262*/ 	.byte	0x5d, 0x00
	.type		__unnamed_2,@object
	.size		__unnamed_2,(.L_2 - __unnamed_2)
__unnamed_2:
        /* <DEDUP_REMOVED lines=42> */
        /*0504*/ 	.byte	0x43, 0x3c, 0x30, 0x3e, 0x3e, 0x3e, 0x3e, 0x5d, 0x00
.L_2:


//--------------------- .nv.shared._ZN7cutlass13device_kernelINS_4gemm6kernel13GemmUniversalIN4cute5tupleIJiiiiEEENS1_10collective13CollectiveMmaINS1_35MainloopSm100TmaUmmaWarpSpecializedILi20ELi2ELi4ENS5_IJNS4_1CILi4EEENSA_ILi1EEESC_EEEEENS5_IJNSA_ILi256EEENSA_ILi64EEESG_EEEaNS5_IJlSC_lEEEaSI_NS4_8TiledMMAINS4_8MMA_AtomIJNS4_21SM100_MMA_S8_2x1SM_SSIaaiLi256ELi64ELNS4_4UMMA5MajorE0ELSN_0ELNSM_8SaturateE0EEEEEENS4_6LayoutINS5_IJSC_SC_SC_EEENS5_IJNSA_ILi0EEEST_ST_EEEEENS5_IJNS4_10UnderscoreESW_SW_EEEEENS4_18SM100_TMA_2SM_LOADENS4_14ComposedLayoutINS4_7SwizzleILi2ELi4ELi3EEENS4_18smem_ptr_flag_bitsILi8EEENSR_INS5_IJNSA_ILi8EEESG_EEENS5_IJSG_SC_EEEEEEEvNS4_8identityENS4_28SM100_TMA_2SM_LOAD_MULTICASTES19_vS1A_EENS_8epilogue10collective18CollectiveEpilogueINS1D_23Sm100TmaWarpSpecializedILi1ELi1ELi64ELb0ELb0EEEJNS5_IJNSA_ILi128EEESG_SG_EEENS5_IJNSR_IS1I_SC_EENSR_ISG_SC_EEEEEaSI_aSI_NS1D_6fusion15FusionCallbacksIS1H_NS1N_17LinearCombinationIaiaiLNS_15FloatRoundStyleE2EEES1J_S1M_JEEENS4_5SM1004TMEM4LOAD26SM100_TMEM_LOAD_32dp32b64xENS4_13SM90_TMA_LOADES19_NS4_39AutoVectorizingCopyWithAssumedAlignmentILi128EEENS4_14SM90_TMA_STOREES19_S1Z_S1Z_EEEvvEEEEvNT_6ParamsE --------------------------
	.section	.nv.shared._ZN7cutlass13device_kernelINS_4gemm6kernel13GemmUniversalIN4cute5tupleIJiiiiEEENS1_10collective13CollectiveMmaINS1_35MainloopSm100TmaUmmaWarpSpecializedILi20ELi2ELi4ENS5_IJNS4_1CILi4EEENSA_ILi1EEESC_EEEEENS5_IJNSA_ILi256EEENSA_ILi64EEESG_EEEaNS5_IJlSC_lEEEaSI_NS4_8TiledMMAINS4_8MMA_AtomIJNS4_21SM100_MMA_S8_2x1SM_SSIaaiLi256ELi64ELNS4_4UMMA5MajorE0ELSN_0ELNSM_8SaturateE0EEEEEENS4_6LayoutINS5_IJSC_SC_SC_EEENS5_IJNSA_ILi0EEEST_ST_EEEEENS5_IJNS4_10UnderscoreESW_SW_EEEEENS4_18SM100_TMA_2SM_LOADENS4_14ComposedLayoutINS4_7SwizzleILi2ELi4ELi3EEENS4_18smem_ptr_flag_bitsILi8EEENSR_INS5_IJNSA_ILi8EEESG_EEENS5_IJSG_SC_EEEEEEEvNS4_8identityENS4_28SM100_TMA_2SM_LOAD_MULTICASTES19_vS1A_EENS_8epilogue10collective18CollectiveEpilogueINS1D_23Sm100TmaWarpSpecializedILi1ELi1ELi64ELb0ELb0EEEJNS5_IJNSA_ILi128EEESG_SG_EEENS5_IJNSR_IS1I_SC_EENSR_ISG_SC_EEEEEaSI_aSI_NS1D_6fusion15FusionCallbacksIS1H_NS1N_17LinearCombinationIaiaiLNS_15FloatRoundStyleE2EEES1J_S1M_JEEENS4_5SM1004TMEM4LOAD26SM100_TMEM_LOAD_32dp32b64xENS4_13SM90_TMA_LOADES19_NS4_39AutoVectorizingCopyWithAssumedAlignmentILi128EEENS4_14SM90_TMA_STOREES19_S1Z_S1Z_EEEvvEEEEvNT_6ParamsE,"aw",@nobits
	.sectionflags	@""
	.align	16
	.zero		1024


//--------------------- .nv.shared.reserved.0     --------------------------
	.section	.nv.shared.reserved.0,"aw",@nobits
	.weak		__nv_reservedSMEM_offset_0_alias
	.size		__nv_reservedSMEM_offset_0_alias, 0, 64
	.other		__nv_reservedSMEM_offset_0_alias,@"STO_CUDA_RESERVED_SHARED STV_DEFAULT"
__nv_reservedSMEM_offset_0_alias:
	.zero		0
.nv.shared.reserved.0:
	.zero		64
	.weak		__nv_reservedSMEM_tcgen05_partition
	.type		__nv_reservedSMEM_tcgen05_partition,@object
	.size		__nv_reservedSMEM_tcgen05_partition,(.L_0 - __nv_reservedSMEM_tcgen05_partition)
__nv_reservedSMEM_tcgen05_partition:
	.zero		32
.L_0:


//--------------------- .nv.global                --------------------------
	.section	.nv.global,"aw",@nobits
.nv.global:
	.type		_ZN40_INTERNAL_6237cd1b_4_k_cu_b1709c30_335584cute1_E,@object
	.size		_ZN40_INTERNAL_6237cd1b_4_k_cu_b1709c30_335584cute1_E,(_ZN40_INTERNAL_6237cd1b_4_k_cu_b1709c30_335584cuda3std3__45__cpo6cbeginE - _ZN40_INTERNAL_6237cd1b_4_k_cu_b1709c30_335584cute1_E)
_ZN40_INTERNAL_6237cd1b_4_k_cu_b1709c30_335584cute1_E:
	.zero		1
	.type		_ZN40_INTERNAL_6237cd1b_4_k_cu_b1709c30_335584cuda3std3__45__cpo6cbeginE,@object
	.size		_ZN40_INTERNAL_6237cd1b_4_k_cu_b1709c30_335584cuda3std3__45__cpo6cbeginE,(_ZN40_INTERNAL_6237cd1b_4_k_cu_b1709c30_335584cuda3std3__48in_placeE - _ZN40_INTERNAL_6237cd1b_4_k_cu_b1709c30_335584cuda3std3__45__cpo6cbeginE)
_ZN40_INTERNAL_6237cd1b_4_k_cu_b1709c30_335584cuda3std3__45__cpo6cbeginE:
	.zero		1
	.type		_ZN40_INTERNAL_6237cd1b_4_k_cu_b1709c30_335584cuda3std3__48in_placeE,@object
	.size		_ZN40_INTERNAL_6237cd1b_4_k_cu_b1709c30_335584cuda3std3__48in_placeE,(_ZN40_INTERNAL_6237cd1b_4_k_cu_b1709c30_335584cuda3std6ranges3__45__cpo9iter_moveE - _ZN40_INTERNAL_6237cd1b_4_k_cu_b1709c30_335584cuda3std3__48in_placeE)
_ZN40_INTERNAL_6237cd1b_4_k_cu_b1709c30_335584cuda3std3__48in_placeE:
	.zero		1
	.type		_ZN40_INTERNAL_6237cd1b_4_k_cu_b1709c30_335584cuda3std6ranges3__45__cpo9iter_moveE,@object
	.size		_ZN40_INTERNAL_6237cd1b_4_k_cu_b1709c30_335584cuda3std6ranges3__45__cpo9iter_moveE,(_ZN40_INTERNAL_6237cd1b_4_k_cu_b1709c30_335584cuda3std3__45__cpo5beginE - _ZN40_INTERNAL_6237cd1b_4_k_cu_b1709c30_335584cuda3std6ranges3__45__cpo9iter_moveE)
_ZN40_INTERNAL_6237cd1b_4_k_cu_b1709c30_335584cuda3std6ranges3__45__cpo9iter_moveE:
	.zero		1
	.type		_ZN40_INTERNAL_6237cd1b_4_k_cu_b1709c30_335584cuda3std3__45__cpo5beginE,@object
	.size		_ZN40_INTERNAL_6237cd1b_4_k_cu_b1709c30_335584cuda3std3__45__cpo5beginE,(_ZN40_INTERNAL_6237cd1b_4_k_cu_b1709c30_335584cuda3std3__442_GLOBAL__N__6237cd1b_4_k_cu_b1709c30_335586ignoreE - _ZN40_INTERNAL_6237cd1b_4_k_cu_b1709c30_335584cuda3std3__45__cpo5beginE)
_ZN40_INTERNAL_6237cd1b_4_k_cu_b1709c30_335584cuda3std3__45__cpo5beginE:
	.zero		1
	.type		_ZN40_INTERNAL_6237cd1b_4_k_cu_b1709c30_335584cuda3std3__442_GLOBAL__N__6237cd1b_4_k_cu_b1709c30_335586ignoreE,@object
	.size		_ZN40_INTERNAL_6237cd1b_4_k_cu_b1709c30_335584cuda3std3__442_GLOBAL__N__6237cd1b_4_k_cu_b1709c30_335586ignoreE,(_ZN40_INTERNAL_6237cd1b_4_k_cu_b1709c30_335584cute7productE - _ZN40_INTERNAL_6237cd1b_4_k_cu_b1709c30_335584cuda3std3__442_GLOBAL__N__6237cd1b_4_k_cu_b1709c30_335586ignoreE)
_ZN40_INTERNAL_6237cd1b_4_k_cu_b1709c30_335584cuda3std3__442_GLOBAL__N__6237cd1b_4_k_cu_b1709c30_335586ignoreE:
	.zero		1
	.type		_ZN40_INTERNAL_6237cd1b_4_k_cu_b1709c30_335584cute7productE,@object
	.size		_ZN40_INTERNAL_6237cd1b_4_k_cu_b1709c30_335584cute7productE,(_ZN40_INTERNAL_6237cd1b_4_k_cu_b1709c30_335584cuda3std3__45__cpo3endE - _ZN40_INTERNAL_6237cd1b_4_k_cu_b1709c30_335584cute7productE)
_ZN40_INTERNAL_6237cd1b_4_k_cu_b1709c30_335584cute7productE:
	.zero		1
	.type		_ZN40_INTERNAL_6237cd1b_4_k_cu_b1709c30_335584cuda3std3__45__cpo3endE,@object
	.size		_ZN40_INTERNAL_6237cd1b_4_k_cu_b1709c30_335584cuda3std3__45__cpo3endE,(_ZN40_INTERNAL_6237cd1b_4_k_cu_b1709c30_335584cuda3std3__419piecewise_constructE - _ZN40_INTERNAL_6237cd1b_4_k_cu_b1709c30_335584cuda3std3__45__cpo3endE)
_ZN40_INTERNAL_6237cd1b_4_k_cu_b1709c30_335584cuda3std3__45__cpo3endE:
	.zero		1
	.type		_ZN40_INTERNAL_6237cd1b_4_k_cu_b1709c30_335584cuda3std3__419piecewise_constructE,@object
	.size		_ZN40_INTERNAL_6237cd1b_4_k_cu_b1709c30_335584cuda3std3__419piecewise_constructE,(_ZN40_INTERNAL_6237cd1b_4_k_cu_b1709c30_335584cuda3std3__45__cpo4cendE - _ZN40_INTERNAL_6237cd1b_4_k_cu_b1709c30_335584cuda3std3__419piecewise_constructE)
_ZN40_INTERNAL_6237cd1b_4_k_cu_b1709c30_335584cuda3std3__419piecewise_constructE:
	.zero		1
	.type		_ZN40_INTERNAL_6237cd1b_4_k_cu_b1709c30_335584cuda3std3__45__cpo4cendE,@object
	.size		_ZN40_INTERNAL_6237cd1b_4_k_cu_b1709c30_335584cuda3std3__45__cpo4cendE,(_ZN40_INTERNAL_6237cd1b_4_k_cu_b1709c30_335584cuda3std6ranges3__45__cpo4swapE - _ZN40_INTERNAL_6237cd1b_4_k_cu_b1709c30_335584cuda3std3__45__cpo4cendE)
_ZN40_INTERNAL_6237cd1b_4_k_cu_b1709c30_335584cuda3std3__45__cpo4cendE:
	.zero		1
	.type		_ZN40_INTERNAL_6237cd1b_4_k_cu_b1709c30_335584cuda3std6ranges3__45__cpo4swapE,@object
	.size		_ZN40_INTERNAL_6237cd1b_4_k_cu_b1709c30_335584cuda3std6ranges3__45__cpo4swapE,(.L_10 - _ZN40_INTERNAL_6237cd1b_4_k_cu_b1709c30_335584cuda3std6ranges3__45__cpo4swapE)
_ZN40_INTERNAL_6237cd1b_4_k_cu_b1709c30_335584cuda3std6ranges3__45__cpo4swapE:
	.zero		1
.L_10:


//--------------------- .nv.constant0._ZN7cutlass13device_kernelINS_4gemm6kernel13GemmUniversalIN4cute5tupleIJiiiiEEENS1_10collective13CollectiveMmaINS1_35MainloopSm100TmaUmmaWarpSpecializedILi20ELi2ELi4ENS5_IJNS4_1CILi4EEENSA_ILi1EEESC_EEEEENS5_IJNSA_ILi256EEENSA_ILi64EEESG_EEEaNS5_IJlSC_lEEEaSI_NS4_8TiledMMAINS4_8MMA_AtomIJNS4_21SM100_MMA_S8_2x1SM_SSIaaiLi256ELi64ELNS4_4UMMA5MajorE0ELSN_0ELNSM_8SaturateE0EEEEEENS4_6LayoutINS5_IJSC_SC_SC_EEENS5_IJNSA_ILi0EEEST_ST_EEEEENS5_IJNS4_10UnderscoreESW_SW_EEEEENS4_18SM100_TMA_2SM_LOADENS4_14ComposedLayoutINS4_7SwizzleILi2ELi4ELi3EEENS4_18smem_ptr_flag_bitsILi8EEENSR_INS5_IJNSA_ILi8EEESG_EEENS5_IJSG_SC_EEEEEEEvNS4_8identityENS4_28SM100_TMA_2SM_LOAD_MULTICASTES19_vS1A_EENS_8epilogue10collective18CollectiveEpilogueINS1D_23Sm100TmaWarpSpecializedILi1ELi1ELi64ELb0ELb0EEEJNS5_IJNSA_ILi128EEESG_SG_EEENS5_IJNSR_IS1I_SC_EENSR_ISG_SC_EEEEEaSI_aSI_NS1D_6fusion15FusionCallbacksIS1H_NS1N_17LinearCombinationIaiaiLNS_15FloatRoundStyleE2EEES1J_S1M_JEEENS4_5SM1004TMEM4LOAD26SM100_TMEM_LOAD_32dp32b64xENS4_13SM90_TMA_LOADES19_NS4_39AutoVectorizingCopyWithAssumedAlignmentILi128EEENS4_14SM90_TMA_STOREES19_S1Z_S1Z_EEEvvEEEEvNT_6ParamsE --------------------------
	.section	.nv.constant0._ZN7cutlass13device_kernelINS_4gemm6kernel13GemmUniversalIN4cute5tupleIJiiiiEEENS1_10collective13CollectiveMmaINS1_35MainloopSm100TmaUmmaWarpSpecializedILi20ELi2ELi4ENS5_IJNS4_1CILi4EEENSA_ILi1EEESC_EEEEENS5_IJNSA_ILi256EEENSA_ILi64EEESG_EEEaNS5_IJlSC_lEEEaSI_NS4_8TiledMMAINS4_8MMA_AtomIJNS4_21SM100_MMA_S8_2x1SM_SSIaaiLi256ELi64ELNS4_4UMMA5MajorE0ELSN_0ELNSM_8SaturateE0EEEEEENS4_6LayoutINS5_IJSC_SC_SC_EEENS5_IJNSA_ILi0EEEST_ST_EEEEENS5_IJNS4_10UnderscoreESW_SW_EEEEENS4_18SM100_TMA_2SM_LOADENS4_14ComposedLayoutINS4_7SwizzleILi2ELi4ELi3EEENS4_18smem_ptr_flag_bitsILi8EEENSR_INS5_IJNSA_ILi8EEESG_EEENS5_IJSG_SC_EEEEEEEvNS4_8identityENS4_28SM100_TMA_2SM_LOAD_MULTICASTES19_vS1A_EENS_8epilogue10collective18CollectiveEpilogueINS1D_23Sm100TmaWarpSpecializedILi1ELi1ELi64ELb0ELb0EEEJNS5_IJNSA_ILi128EEESG_SG_EEENS5_IJNSR_IS1I_SC_EENSR_ISG_SC_EEEEEaSI_aSI_NS1D_6fusion15FusionCallbacksIS1H_NS1N_17LinearCombinationIaiaiLNS_15FloatRoundStyleE2EEES1J_S1M_JEEENS4_5SM1004TMEM4LOAD26SM100_TMEM_LOAD_32dp32b64xENS4_13SM90_TMA_LOADES19_NS4_39AutoVectorizingCopyWithAssumedAlignmentILi128EEENS4_14SM90_TMA_STOREES19_S1Z_S1Z_EEEvvEEEEvNT_6ParamsE,"a",@progbits
	.sectionflags	@""
	.align	4
.nv.constant0._ZN7cutlass13device_kernelINS_4gemm6kernel13GemmUniversalIN4cute5tupleIJiiiiEEENS1_10collective13CollectiveMmaINS1_35MainloopSm100TmaUmmaWarpSpecializedILi20ELi2ELi4ENS5_IJNS4_1CILi4EEENSA_ILi1EEESC_EEEEENS5_IJNSA_ILi256EEENSA_ILi64EEESG_EEEaNS5_IJlSC_lEEEaSI_NS4_8TiledMMAINS4_8MMA_AtomIJNS4_21SM100_MMA_S8_2x1SM_SSIaaiLi256ELi64ELNS4_4UMMA5MajorE0ELSN_0ELNSM_8SaturateE0EEEEEENS4_6LayoutINS5_IJSC_SC_SC_EEENS5_IJNSA_ILi0EEEST_ST_EEEEENS5_IJNS4_10UnderscoreESW_SW_EEEEENS4_18SM100_TMA_2SM_LOADENS4_14ComposedLayoutINS4_7SwizzleILi2ELi4ELi3EEENS4_18smem_ptr_flag_bitsILi8EEENSR_INS5_IJNSA_ILi8EEESG_EEENS5_IJSG_SC_EEEEEEEvNS4_8identityENS4_28SM100_TMA_2SM_LOAD_MULTICASTES19_vS1A_EENS_8epilogue10collective18CollectiveEpilogueINS1D_23Sm100TmaWarpSpecializedILi1ELi1ELi64ELb0ELb0EEEJNS5_IJNSA_ILi128EEESG_SG_EEENS5_IJNSR_IS1I_SC_EENSR_ISG_SC_EEEEEaSI_aSI_NS1D_6fusion15FusionCallbacksIS1H_NS1N_17LinearCombinationIaiaiLNS_15FloatRoundStyleE2EEES1J_S1M_JEEENS4_5SM1004TMEM4LOAD26SM100_TMEM_LOAD_32dp32b64xENS4_13SM90_TMA_LOADES19_NS4_39AutoVectorizingCopyWithAssumedAlignmentILi128EEENS4_14SM90_TMA_STOREES19_S1Z_S1Z_EEEvvEEEEvNT_6ParamsE:
	.zero		2944


//--------------------- SYMBOLS --------------------------

	.type		.nv.reservedSmem.offset0,@object
	.size		.nv.reservedSmem.offset0,0x4
	.type		.nv.reservedSmem.cap,@object
	.size		.nv.reservedSmem.cap,0x4
	.type		__assertfail,@function
